//
// Generated by NVIDIA NVVM Compiler
//
// Compiler Build ID: CL-36424714
// Cuda compilation tools, release 13.0, V13.0.88
// Based on NVVM 20.0.0
//

.version 9.0
.target sm_100
.address_size 64

	// .globl	_Z18build_evictionsetsPmS_PiS_
.extern .func  (.param .b32 func_retval0) vprintf
(
	.param .b64 vprintf_param_0,
	.param .b64 vprintf_param_1
)
;
.global .align 1 .b8 $str[22] = {99, 104, 101, 99, 107, 32, 101, 118, 105, 99, 105, 116, 111, 110, 32, 119, 111, 114, 107, 115, 10};

.visible .entry _Z18build_evictionsetsPmS_PiS_(
	.param .u64 .ptr .align 1 _Z18build_evictionsetsPmS_PiS__param_0,
	.param .u64 .ptr .align 1 _Z18build_evictionsetsPmS_PiS__param_1,
	.param .u64 .ptr .align 1 _Z18build_evictionsetsPmS_PiS__param_2,
	.param .u64 .ptr .align 1 _Z18build_evictionsetsPmS_PiS__param_3
)
{
	.local .align 4 .b8 	__local_depot0[4];
	.reg .b64 	%SP;
	.reg .b64 	%SPL;
	.reg .pred 	%p<23>;
	.reg .b32 	%r<53>;
	.reg .b64 	%rd<119>;

	mov.u64 	%SPL, __local_depot0;
	ld.param.u64 	%rd14, [_Z18build_evictionsetsPmS_PiS__param_0];
	ld.param.u64 	%rd16, [_Z18build_evictionsetsPmS_PiS__param_1];
	ld.param.u64 	%rd17, [_Z18build_evictionsetsPmS_PiS__param_2];
	ld.param.u64 	%rd15, [_Z18build_evictionsetsPmS_PiS__param_3];
	cvta.to.global.u64 	%rd1, %rd14;
	cvta.to.global.u64 	%rd2, %rd16;
	cvta.to.global.u64 	%rd3, %rd17;
	add.s64 	%rd117, %rd2, 64;
	mov.b32 	%r41, 1;
$L__BB0_1:
	ld.global.u32 	%r46, [%rd3];
	setp.gt.s32 	%p1, %r46, 24999;
	@%p1 bra 	$L__BB0_18;
	shl.b32 	%r36, %r41, 7;
	cvt.u64.u32 	%rd18, %r36;
	add.s64 	%rd5, %rd14, %rd18;
	mul.wide.s32 	%rd19, %r46, 8;
	add.s64 	%rd20, %rd2, %rd19;
	st.global.u64 	[%rd20], %rd5;
	ld.global.u32 	%r3, [%rd3];
	add.s32 	%r4, %r3, 1;
	st.global.u32 	[%rd3], %r4;
	mov.b64 	%rd21, 789123;
	st.global.u64 	[%rd1], %rd21;
	bar.sync 	0;
	ld.global.u64 	%rd22, [%rd1];
	add.u64 	%rd24, %SPL, 0;
	st.local.u32 	[%rd24], %rd22;
	setp.lt.s32 	%p2, %r3, 0;
	@%p2 bra 	$L__BB0_16;
	and.b32  	%r5, %r4, 15;
	setp.lt.u32 	%p3, %r3, 15;
	mov.b32 	%r44, 0;
	@%p3 bra 	$L__BB0_6;
	and.b32  	%r44, %r4, -16;
	neg.s32 	%r42, %r44;
	mov.u64 	%rd116, %rd117;
$L__BB0_5:
	.pragma "nounroll";
	ld.global.u64 	%rd25, [%rd116+-64];
	mov.b64 	%rd26, 0;
	st.u64 	[%rd25], %rd26;
	ld.global.u64 	%rd27, [%rd116+-56];
	st.u64 	[%rd27], %rd26;
	ld.global.u64 	%rd28, [%rd116+-48];
	st.u64 	[%rd28], %rd26;
	ld.global.u64 	%rd29, [%rd116+-40];
	st.u64 	[%rd29], %rd26;
	ld.global.u64 	%rd30, [%rd116+-32];
	st.u64 	[%rd30], %rd26;
	ld.global.u64 	%rd31, [%rd116+-24];
	st.u64 	[%rd31], %rd26;
	ld.global.u64 	%rd32, [%rd116+-16];
	st.u64 	[%rd32], %rd26;
	ld.global.u64 	%rd33, [%rd116+-8];
	st.u64 	[%rd33], %rd26;
	ld.global.u64 	%rd34, [%rd116];
	st.u64 	[%rd34], %rd26;
	ld.global.u64 	%rd35, [%rd116+8];
	st.u64 	[%rd35], %rd26;
	ld.global.u64 	%rd36, [%rd116+16];
	st.u64 	[%rd36], %rd26;
	ld.global.u64 	%rd37, [%rd116+24];
	st.u64 	[%rd37], %rd26;
	ld.global.u64 	%rd38, [%rd116+32];
	st.u64 	[%rd38], %rd26;
	ld.global.u64 	%rd39, [%rd116+40];
	st.u64 	[%rd39], %rd26;
	ld.global.u64 	%rd40, [%rd116+48];
	st.u64 	[%rd40], %rd26;
	ld.global.u64 	%rd41, [%rd116+56];
	st.u64 	[%rd41], %rd26;
	add.s32 	%r42, %r42, 16;
	add.s64 	%rd116, %rd116, 128;
	setp.ne.s32 	%p4, %r42, 0;
	@%p4 bra 	$L__BB0_5;
$L__BB0_6:
	setp.eq.s32 	%p5, %r5, 0;
	@%p5 bra 	$L__BB0_16;
	and.b32  	%r11, %r4, 7;
	setp.lt.u32 	%p6, %r5, 8;
	@%p6 bra 	$L__BB0_9;
	mul.wide.u32 	%rd42, %r44, 8;
	add.s64 	%rd43, %rd2, %rd42;
	ld.global.u64 	%rd44, [%rd43];
	mov.b64 	%rd45, 0;
	st.u64 	[%rd44], %rd45;
	ld.global.u64 	%rd46, [%rd43+8];
	st.u64 	[%rd46], %rd45;
	ld.global.u64 	%rd47, [%rd43+16];
	st.u64 	[%rd47], %rd45;
	ld.global.u64 	%rd48, [%rd43+24];
	st.u64 	[%rd48], %rd45;
	ld.global.u64 	%rd49, [%rd43+32];
	st.u64 	[%rd49], %rd45;
	ld.global.u64 	%rd50, [%rd43+40];
	st.u64 	[%rd50], %rd45;
	ld.global.u64 	%rd51, [%rd43+48];
	st.u64 	[%rd51], %rd45;
	ld.global.u64 	%rd52, [%rd43+56];
	st.u64 	[%rd52], %rd45;
	add.s32 	%r44, %r44, 8;
$L__BB0_9:
	setp.eq.s32 	%p7, %r11, 0;
	@%p7 bra 	$L__BB0_16;
	and.b32  	%r14, %r4, 3;
	setp.lt.u32 	%p8, %r11, 4;
	@%p8 bra 	$L__BB0_12;
	mul.wide.u32 	%rd53, %r44, 8;
	add.s64 	%rd54, %rd2, %rd53;
	ld.global.u64 	%rd55, [%rd54];
	mov.b64 	%rd56, 0;
	st.u64 	[%rd55], %rd56;
	ld.global.u64 	%rd57, [%rd54+8];
	st.u64 	[%rd57], %rd56;
	ld.global.u64 	%rd58, [%rd54+16];
	st.u64 	[%rd58], %rd56;
	ld.global.u64 	%rd59, [%rd54+24];
	st.u64 	[%rd59], %rd56;
	add.s32 	%r44, %r44, 4;
$L__BB0_12:
	setp.eq.s32 	%p9, %r14, 0;
	@%p9 bra 	$L__BB0_16;
	mul.wide.u32 	%rd60, %r44, 8;
	add.s64 	%rd8, %rd2, %rd60;
	ld.global.u64 	%rd61, [%rd8];
	mov.b64 	%rd62, 0;
	st.u64 	[%rd61], %rd62;
	setp.eq.s32 	%p10, %r14, 1;
	@%p10 bra 	$L__BB0_16;
	ld.global.u64 	%rd63, [%rd8+8];
	mov.b64 	%rd64, 0;
	st.u64 	[%rd63], %rd64;
	setp.eq.s32 	%p11, %r14, 2;
	@%p11 bra 	$L__BB0_16;
	ld.global.u64 	%rd65, [%rd8+16];
	mov.b64 	%rd66, 0;
	st.u64 	[%rd65], %rd66;
$L__BB0_16:
	bar.sync 	0;
	// begin inline asm
	discard.global.L2 [%rd14], 128;
	// end inline asm
	bar.sync 	0;
	ld.global.u64 	%rd68, [%rd1];
	setp.ne.s64 	%p12, %rd68, 789123;
	add.s32 	%r41, %r41, 1;
	@%p12 bra 	$L__BB0_1;
	cvta.to.global.u64 	%rd69, %rd15;
	st.global.u64 	[%rd69], %rd5;
	ld.global.u32 	%r46, [%rd3];
$L__BB0_18:
	mov.b64 	%rd70, 789123;
	st.global.u64 	[%rd1], %rd70;
	bar.sync 	0;
	ld.global.u64 	%rd71, [%rd1];
	cvt.u32.u64 	%r52, %rd71;
	setp.lt.s32 	%p13, %r46, 1;
	@%p13 bra 	$L__BB0_31;
	and.b32  	%r20, %r46, 15;
	setp.lt.u32 	%p14, %r46, 16;
	mov.b32 	%r49, 0;
	@%p14 bra 	$L__BB0_22;
	and.b32  	%r49, %r46, 2147483632;
	neg.s32 	%r47, %r49;
$L__BB0_21:
	.pragma "nounroll";
	ld.global.u64 	%rd74, [%rd117+-64];
	mov.b64 	%rd75, 0;
	st.u64 	[%rd74], %rd75;
	ld.global.u64 	%rd76, [%rd117+-56];
	st.u64 	[%rd76], %rd75;
	ld.global.u64 	%rd77, [%rd117+-48];
	st.u64 	[%rd77], %rd75;
	ld.global.u64 	%rd78, [%rd117+-40];
	st.u64 	[%rd78], %rd75;
	ld.global.u64 	%rd79, [%rd117+-32];
	st.u64 	[%rd79], %rd75;
	ld.global.u64 	%rd80, [%rd117+-24];
	st.u64 	[%rd80], %rd75;
	ld.global.u64 	%rd81, [%rd117+-16];
	st.u64 	[%rd81], %rd75;
	ld.global.u64 	%rd82, [%rd117+-8];
	st.u64 	[%rd82], %rd75;
	ld.global.u64 	%rd83, [%rd117];
	st.u64 	[%rd83], %rd75;
	ld.global.u64 	%rd84, [%rd117+8];
	st.u64 	[%rd84], %rd75;
	ld.global.u64 	%rd85, [%rd117+16];
	st.u64 	[%rd85], %rd75;
	ld.global.u64 	%rd86, [%rd117+24];
	st.u64 	[%rd86], %rd75;
	ld.global.u64 	%rd87, [%rd117+32];
	st.u64 	[%rd87], %rd75;
	ld.global.u64 	%rd88, [%rd117+40];
	st.u64 	[%rd88], %rd75;
	ld.global.u64 	%rd89, [%rd117+48];
	st.u64 	[%rd89], %rd75;
	ld.global.u64 	%rd90, [%rd117+56];
	st.u64 	[%rd90], %rd75;
	add.s32 	%r47, %r47, 16;
	add.s64 	%rd117, %rd117, 128;
	setp.ne.s32 	%p15, %r47, 0;
	@%p15 bra 	$L__BB0_21;
$L__BB0_22:
	setp.eq.s32 	%p16, %r20, 0;
	@%p16 bra 	$L__BB0_31;
	and.b32  	%r26, %r46, 7;
	setp.lt.u32 	%p17, %r20, 8;
	@%p17 bra 	$L__BB0_25;
	mul.wide.u32 	%rd91, %r49, 8;
	add.s64 	%rd92, %rd2, %rd91;
	ld.global.u64 	%rd93, [%rd92];
	mov.b64 	%rd94, 0;
	st.u64 	[%rd93], %rd94;
	ld.global.u64 	%rd95, [%rd92+8];
	st.u64 	[%rd95], %rd94;
	ld.global.u64 	%rd96, [%rd92+16];
	st.u64 	[%rd96], %rd94;
	ld.global.u64 	%rd97, [%rd92+24];
	st.u64 	[%rd97], %rd94;
	ld.global.u64 	%rd98, [%rd92+32];
	st.u64 	[%rd98], %rd94;
	ld.global.u64 	%rd99, [%rd92+40];
	st.u64 	[%rd99], %rd94;
	ld.global.u64 	%rd100, [%rd92+48];
	st.u64 	[%rd100], %rd94;
	ld.global.u64 	%rd101, [%rd92+56];
	st.u64 	[%rd101], %rd94;
	add.s32 	%r49, %r49, 8;
$L__BB0_25:
	setp.eq.s32 	%p18, %r26, 0;
	@%p18 bra 	$L__BB0_31;
	and.b32  	%r29, %r46, 3;
	setp.lt.u32 	%p19, %r26, 4;
	@%p19 bra 	$L__BB0_28;
	mul.wide.u32 	%rd102, %r49, 8;
	add.s64 	%rd103, %rd2, %rd102;
	ld.global.u64 	%rd104, [%rd103];
	mov.b64 	%rd105, 0;
	st.u64 	[%rd104], %rd105;
	ld.global.u64 	%rd106, [%rd103+8];
	st.u64 	[%rd106], %rd105;
	ld.global.u64 	%rd107, [%rd103+16];
	st.u64 	[%rd107], %rd105;
	ld.global.u64 	%rd108, [%rd103+24];
	st.u64 	[%rd108], %rd105;
	add.s32 	%r49, %r49, 4;
$L__BB0_28:
	setp.eq.s32 	%p20, %r29, 0;
	@%p20 bra 	$L__BB0_31;
	mul.wide.u32 	%rd109, %r49, 8;
	add.s64 	%rd118, %rd2, %rd109;
	neg.s32 	%r51, %r29;
$L__BB0_30:
	.pragma "nounroll";
	ld.global.u64 	%rd110, [%rd118];
	mov.b64 	%rd111, 0;
	st.u64 	[%rd110], %rd111;
	add.s64 	%rd118, %rd118, 8;
	add.s32 	%r51, %r51, 1;
	setp.ne.s32 	%p21, %r51, 0;
	@%p21 bra 	$L__BB0_30;
$L__BB0_31:
	bar.sync 	0;
	// begin inline asm
	discard.global.L2 [%rd14], 128;
	// end inline asm
	bar.sync 	0;
	ld.global.u64 	%rd113, [%rd1];
	setp.ne.s64 	%p22, %rd113, 789123;
	@%p22 bra 	$L__BB0_33;
	mov.u64 	%rd114, $str;
	cvta.global.u64 	%rd115, %rd114;
	{ // callseq 0, 0
	.param .b64 param0;
	st.param.b64 	[param0], %rd115;
	.param .b64 param1;
	st.param.b64 	[param1], 0;
	.param .b32 retval0;
	call.uni (retval0), 
	vprintf, 
	(
	param0, 
	param1
	);
	ld.param.b32 	%r39, [retval0];
	} // callseq 0
$L__BB0_33:
	ret;

}
	// .globl	_Z8init_memPm
.visible .entry _Z8init_memPm(
	.param .u64 .ptr .align 1 _Z8init_memPm_param_0
)
{
	.reg .pred 	%p<2>;
	.reg .b32 	%r<5>;
	.reg .b64 	%rd<42>;

	ld.param.u64 	%rd7, [_Z8init_memPm_param_0];
	cvta.to.global.u64 	%rd8, %rd7;
	add.s64 	%rd40, %rd8, 2048;
	mov.b32 	%r4, 0;
	mov.b64 	%rd41, 31;
$L__BB1_1:
	add.s64 	%rd9, %rd41, -31;
	st.global.u64 	[%rd40+-2048], %rd9;
	add.s64 	%rd10, %rd41, -30;
	st.global.u64 	[%rd40+-1920], %rd10;
	add.s64 	%rd11, %rd41, -29;
	st.global.u64 	[%rd40+-1792], %rd11;
	add.s64 	%rd12, %rd41, -28;
	st.global.u64 	[%rd40+-1664], %rd12;
	add.s64 	%rd13, %rd41, -27;
	st.global.u64 	[%rd40+-1536], %rd13;
	add.s64 	%rd14, %rd41, -26;
	st.global.u64 	[%rd40+-1408], %rd14;
	add.s64 	%rd15, %rd41, -25;
	st.global.u64 	[%rd40+-1280], %rd15;
	add.s64 	%rd16, %rd41, -24;
	st.global.u64 	[%rd40+-1152], %rd16;
	add.s64 	%rd17, %rd41, -23;
	st.global.u64 	[%rd40+-1024], %rd17;
	add.s64 	%rd18, %rd41, -22;
	st.global.u64 	[%rd40+-896], %rd18;
	add.s64 	%rd19, %rd41, -21;
	st.global.u64 	[%rd40+-768], %rd19;
	add.s64 	%rd20, %rd41, -20;
	st.global.u64 	[%rd40+-640], %rd20;
	add.s64 	%rd21, %rd41, -19;
	st.global.u64 	[%rd40+-512], %rd21;
	add.s64 	%rd22, %rd41, -18;
	st.global.u64 	[%rd40+-384], %rd22;
	add.s64 	%rd23, %rd41, -17;
	st.global.u64 	[%rd40+-256], %rd23;
	add.s64 	%rd24, %rd41, -16;
	st.global.u64 	[%rd40+-128], %rd24;
	add.s64 	%rd25, %rd41, -15;
	st.global.u64 	[%rd40], %rd25;
	add.s64 	%rd26, %rd41, -14;
	st.global.u64 	[%rd40+128], %rd26;
	add.s64 	%rd27, %rd41, -13;
	st.global.u64 	[%rd40+256], %rd27;
	add.s64 	%rd28, %rd41, -12;
	st.global.u64 	[%rd40+384], %rd28;
	add.s64 	%rd29, %rd41, -11;
	st.global.u64 	[%rd40+512], %rd29;
	add.s64 	%rd30, %rd41, -10;
	st.global.u64 	[%rd40+640], %rd30;
	add.s64 	%rd31, %rd41, -9;
	st.global.u64 	[%rd40+768], %rd31;
	add.s64 	%rd32, %rd41, -8;
	st.global.u64 	[%rd40+896], %rd32;
	add.s64 	%rd33, %rd41, -7;
	st.global.u64 	[%rd40+1024], %rd33;
	add.s64 	%rd34, %rd41, -6;
	st.global.u64 	[%rd40+1152], %rd34;
	add.s64 	%rd35, %rd41, -5;
	st.global.u64 	[%rd40+1280], %rd35;
	add.s64 	%rd36, %rd41, -4;
	st.global.u64 	[%rd40+1408], %rd36;
	add.s64 	%rd37, %rd41, -3;
	st.global.u64 	[%rd40+1536], %rd37;
	add.s64 	%rd38, %rd41, -2;
	st.global.u64 	[%rd40+1664], %rd38;
	add.s64 	%rd39, %rd41, -1;
	st.global.u64 	[%rd40+1792], %rd39;
	st.global.u64 	[%rd40+1920], %rd41;
	add.s32 	%r4, %r4, 4096;
	add.s64 	%rd41, %rd41, 32;
	add.s64 	%rd40, %rd40, 4096;
	setp.ne.s32 	%p1, %r4, 10485760;
	@%p1 bra 	$L__BB1_1;
	ret;

}
	// .globl	_Z14check_conflictPmS_PiS_
.visible .entry _Z14check_conflictPmS_PiS_(
	.param .u64 .ptr .align 1 _Z14check_conflictPmS_PiS__param_0,
	.param .u64 .ptr .align 1 _Z14check_conflictPmS_PiS__param_1,
	.param .u64 .ptr .align 1 _Z14check_conflictPmS_PiS__param_2,
	.param .u64 .ptr .align 1 _Z14check_conflictPmS_PiS__param_3
)
{
	.reg .pred 	%p<6>;
	.reg .b32 	%r<15>;
	.reg .b64 	%rd<53>;

	ld.param.u64 	%rd13, [_Z14check_conflictPmS_PiS__param_0];
	ld.param.u64 	%rd14, [_Z14check_conflictPmS_PiS__param_1];
	ld.param.u64 	%rd15, [_Z14check_conflictPmS_PiS__param_2];
	ld.param.u64 	%rd16, [_Z14check_conflictPmS_PiS__param_3];
	cvta.to.global.u64 	%rd1, %rd14;
	cvta.to.global.u64 	%rd17, %rd15;
	cvta.to.global.u64 	%rd2, %rd16;
	cvta.to.global.u64 	%rd3, %rd13;
	mov.b64 	%rd19, 0;
	mov.u64 	%rd52, %rd19;
	// begin inline asm
	mov.u64 	%rd11, %clock64;
	// end inline asm
	ld.global.u64 	%rd20, [%rd3];
	mov.u64 	%rd52, %rd20;
	// begin inline asm
	mov.u64 	%rd12, %clock64;
	// end inline asm
	bar.sync 	0;
	sub.s64 	%rd21, %rd12, %rd11;
	st.global.u64 	[%rd2], %rd21;
	ld.global.u32 	%r1, [%rd17];
	setp.lt.s32 	%p1, %r1, 1;
	@%p1 bra 	$L__BB2_7;
	and.b32  	%r2, %r1, 3;
	setp.lt.u32 	%p2, %r1, 4;
	mov.b32 	%r13, 0;
	@%p2 bra 	$L__BB2_4;
	and.b32  	%r13, %r1, 2147483644;
	neg.s32 	%r12, %r13;
	add.s64 	%rd50, %rd1, 16;
$L__BB2_3:
	ld.global.u64 	%rd22, [%rd50+-16];
	ld.u64 	%rd23, [%rd22];
	mov.u64 	%rd24, %rd52;
	add.s64 	%rd25, %rd24, %rd23;
	mov.u64 	%rd52, %rd25;
	ld.global.u64 	%rd26, [%rd50+-8];
	ld.u64 	%rd27, [%rd26];
	mov.u64 	%rd28, %rd52;
	add.s64 	%rd29, %rd28, %rd27;
	mov.u64 	%rd52, %rd29;
	ld.global.u64 	%rd30, [%rd50];
	ld.u64 	%rd31, [%rd30];
	mov.u64 	%rd32, %rd52;
	add.s64 	%rd33, %rd32, %rd31;
	mov.u64 	%rd52, %rd33;
	ld.global.u64 	%rd34, [%rd50+8];
	ld.u64 	%rd35, [%rd34];
	mov.u64 	%rd36, %rd52;
	add.s64 	%rd37, %rd36, %rd35;
	mov.u64 	%rd52, %rd37;
	add.s32 	%r12, %r12, 4;
	add.s64 	%rd50, %rd50, 32;
	setp.ne.s32 	%p3, %r12, 0;
	@%p3 bra 	$L__BB2_3;
$L__BB2_4:
	setp.eq.s32 	%p4, %r2, 0;
	@%p4 bra 	$L__BB2_7;
	mul.wide.u32 	%rd38, %r13, 8;
	add.s64 	%rd51, %rd1, %rd38;
	neg.s32 	%r14, %r2;
$L__BB2_6:
	.pragma "nounroll";
	ld.global.u64 	%rd39, [%rd51];
	ld.u64 	%rd40, [%rd39];
	mov.u64 	%rd41, %rd52;
	add.s64 	%rd42, %rd41, %rd40;
	mov.u64 	%rd52, %rd42;
	add.s64 	%rd51, %rd51, 8;
	add.s32 	%r14, %r14, 1;
	setp.ne.s32 	%p5, %r14, 0;
	@%p5 bra 	$L__BB2_6;
$L__BB2_7:
	bar.sync 	0;
	// begin inline asm
	mov.u64 	%rd43, %clock64;
	// end inline asm
	ld.global.u64 	%rd45, [%rd3];
	mov.u64 	%rd46, %rd52;
	add.s64 	%rd47, %rd46, %rd45;
	mov.u64 	%rd52, %rd47;
	// begin inline asm
	mov.u64 	%rd44, %clock64;
	// end inline asm
	bar.sync 	0;
	sub.s64 	%rd48, %rd44, %rd43;
	st.global.u64 	[%rd2+8], %rd48;
	mov.u64 	%rd49, %rd52;
	st.global.u64 	[%rd2+16], %rd49;
	ret;

}
	// .globl	_Z17check_is_evictionPmS_
.visible .entry _Z17check_is_evictionPmS_(
	.param .u64 .ptr .align 1 _Z17check_is_evictionPmS__param_0,
	.param .u64 .ptr .align 1 _Z17check_is_evictionPmS__param_1
)
{
	.reg .b64 	%rd<110>;

	ld.param.u64 	%rd5, [_Z17check_is_evictionPmS__param_0];
	ld.param.u64 	%rd6, [_Z17check_is_evictionPmS__param_1];
	cvta.to.global.u64 	%rd7, %rd6;
	cvta.to.global.u64 	%rd8, %rd5;
	mov.b64 	%rd11, 0;
	mov.u64 	%rd109, %rd11;
	// begin inline asm
	mov.u64 	%rd1, %clock64;
	// end inline asm
	ld.global.u64 	%rd12, [%rd8];
	ld.u64 	%rd13, [%rd12];
	mov.u64 	%rd109, %rd13;
	// begin inline asm
	mov.u64 	%rd2, %clock64;
	// end inline asm
	bar.sync 	0;
	sub.s64 	%rd14, %rd2, %rd1;
	st.global.u64 	[%rd7], %rd14;
	ld.global.u64 	%rd15, [%rd8+8];
	ld.u64 	%rd16, [%rd15];
	mov.u64 	%rd17, %rd109;
	add.s64 	%rd18, %rd17, %rd16;
	mov.u64 	%rd109, %rd18;
	ld.global.u64 	%rd19, [%rd8+16];
	ld.u64 	%rd20, [%rd19];
	mov.u64 	%rd21, %rd109;
	add.s64 	%rd22, %rd21, %rd20;
	mov.u64 	%rd109, %rd22;
	ld.global.u64 	%rd23, [%rd8+24];
	ld.u64 	%rd24, [%rd23];
	mov.u64 	%rd25, %rd109;
	add.s64 	%rd26, %rd25, %rd24;
	mov.u64 	%rd109, %rd26;
	ld.global.u64 	%rd27, [%rd8+32];
	ld.u64 	%rd28, [%rd27];
	mov.u64 	%rd29, %rd109;
	add.s64 	%rd30, %rd29, %rd28;
	mov.u64 	%rd109, %rd30;
	ld.global.u64 	%rd31, [%rd8+40];
	ld.u64 	%rd32, [%rd31];
	mov.u64 	%rd33, %rd109;
	add.s64 	%rd34, %rd33, %rd32;
	mov.u64 	%rd109, %rd34;
	ld.global.u64 	%rd35, [%rd8+48];
	ld.u64 	%rd36, [%rd35];
	mov.u64 	%rd37, %rd109;
	add.s64 	%rd38, %rd37, %rd36;
	mov.u64 	%rd109, %rd38;
	ld.global.u64 	%rd39, [%rd8+56];
	ld.u64 	%rd40, [%rd39];
	mov.u64 	%rd41, %rd109;
	add.s64 	%rd42, %rd41, %rd40;
	mov.u64 	%rd109, %rd42;
	ld.global.u64 	%rd43, [%rd8+64];
	ld.u64 	%rd44, [%rd43];
	mov.u64 	%rd45, %rd109;
	add.s64 	%rd46, %rd45, %rd44;
	mov.u64 	%rd109, %rd46;
	ld.global.u64 	%rd47, [%rd8+72];
	ld.u64 	%rd48, [%rd47];
	mov.u64 	%rd49, %rd109;
	add.s64 	%rd50, %rd49, %rd48;
	mov.u64 	%rd109, %rd50;
	ld.global.u64 	%rd51, [%rd8+80];
	ld.u64 	%rd52, [%rd51];
	mov.u64 	%rd53, %rd109;
	add.s64 	%rd54, %rd53, %rd52;
	mov.u64 	%rd109, %rd54;
	ld.global.u64 	%rd55, [%rd8+88];
	ld.u64 	%rd56, [%rd55];
	mov.u64 	%rd57, %rd109;
	add.s64 	%rd58, %rd57, %rd56;
	mov.u64 	%rd109, %rd58;
	ld.global.u64 	%rd59, [%rd8+96];
	ld.u64 	%rd60, [%rd59];
	mov.u64 	%rd61, %rd109;
	add.s64 	%rd62, %rd61, %rd60;
	mov.u64 	%rd109, %rd62;
	ld.global.u64 	%rd63, [%rd8+104];
	ld.u64 	%rd64, [%rd63];
	mov.u64 	%rd65, %rd109;
	add.s64 	%rd66, %rd65, %rd64;
	mov.u64 	%rd109, %rd66;
	ld.global.u64 	%rd67, [%rd8+112];
	ld.u64 	%rd68, [%rd67];
	mov.u64 	%rd69, %rd109;
	add.s64 	%rd70, %rd69, %rd68;
	mov.u64 	%rd109, %rd70;
	ld.global.u64 	%rd71, [%rd8+120];
	ld.u64 	%rd72, [%rd71];
	mov.u64 	%rd73, %rd109;
	add.s64 	%rd74, %rd73, %rd72;
	mov.u64 	%rd109, %rd74;
	ld.global.u64 	%rd75, [%rd8+128];
	ld.u64 	%rd76, [%rd75];
	mov.u64 	%rd77, %rd109;
	add.s64 	%rd78, %rd77, %rd76;
	mov.u64 	%rd109, %rd78;
	ld.global.u64 	%rd79, [%rd8+136];
	ld.u64 	%rd80, [%rd79];
	mov.u64 	%rd81, %rd109;
	add.s64 	%rd82, %rd81, %rd80;
	mov.u64 	%rd109, %rd82;
	ld.global.u64 	%rd83, [%rd8+144];
	ld.u64 	%rd84, [%rd83];
	mov.u64 	%rd85, %rd109;
	add.s64 	%rd86, %rd85, %rd84;
	mov.u64 	%rd109, %rd86;
	ld.global.u64 	%rd87, [%rd8+152];
	ld.u64 	%rd88, [%rd87];
	mov.u64 	%rd89, %rd109;
	add.s64 	%rd90, %rd89, %rd88;
	mov.u64 	%rd109, %rd90;
	ld.global.u64 	%rd91, [%rd8+160];
	ld.u64 	%rd92, [%rd91];
	mov.u64 	%rd93, %rd109;
	add.s64 	%rd94, %rd93, %rd92;
	mov.u64 	%rd109, %rd94;
	ld.global.u64 	%rd95, [%rd8+168];
	ld.u64 	%rd96, [%rd95];
	mov.u64 	%rd97, %rd109;
	add.s64 	%rd98, %rd97, %rd96;
	mov.u64 	%rd109, %rd98;
	ld.global.u64 	%rd99, [%rd8+176];
	ld.u64 	%rd100, [%rd99];
	mov.u64 	%rd101, %rd109;
	add.s64 	%rd102, %rd101, %rd100;
	mov.u64 	%rd109, %rd102;
	bar.sync 	0;
	// begin inline asm
	mov.u64 	%rd3, %clock64;
	// end inline asm
	ld.global.u64 	%rd103, [%rd8];
	ld.u64 	%rd104, [%rd103];
	mov.u64 	%rd105, %rd109;
	add.s64 	%rd106, %rd105, %rd104;
	mov.u64 	%rd109, %rd106;
	// begin inline asm
	mov.u64 	%rd4, %clock64;
	// end inline asm
	bar.sync 	0;
	sub.s64 	%rd107, %rd4, %rd3;
	st.global.u64 	[%rd7+8], %rd107;
	mov.u64 	%rd108, %rd109;
	st.global.u64 	[%rd7+16], %rd108;
	ret;

}


// ===== COMPILED SASS (sm_100) =====

	.target	sm_100

	.elftype	@"ET_EXEC"


//--------------------- .note.nv.tkinfo           --------------------------
	.section	.note.nv.tkinfo,"",@"SHT_NOTE"
	.sectionflags	@"SHF_NOTE_NV_TKINFO"
	.tkinfo
        /*0018*/ 	.word	0x00000002
        /*0030*/ 	.string	""
        /*0030*/ 	.string	"ptxas"
        /*0030*/ 	.string	"Cuda compilation tools, release 13.0, V13.0.88"
        /*0030*/ 	.string	"Build cuda_13.0.r13.0/compiler.36424714_0"
        /*0030*/ 	.string	"-arch sm_100 -m 64 "



//--------------------- .note.nv.cuinfo           --------------------------
	.section	.note.nv.cuinfo,"",@"SHT_NOTE"
	.sectionflags	@"SHF_NOTE_NV_CUINFO"
        /*0018*/ 	.short	0x0002
        /*001a*/ 	.short	0x0064
        /*001c*/ 	.short	0x0082
	.zero		2


//--------------------- .nv.info                  --------------------------
	.section	.nv.info,"",@"SHT_CUDA_INFO"
	.align	4


	//----- nvinfo : EIATTR_REGCOUNT
	.align		4
        /*0000*/ 	.byte	0x04, 0x2f
        /*0002*/ 	.short	(.L_2 - .L_1)
	.align		4
.L_1:
        /*0004*/ 	.word	index@(_Z18build_evictionsetsPmS_PiS_)
        /*0008*/ 	.word	0x00000020


	//----- nvinfo : EIATTR_FRAME_SIZE
	.align		4
.L_2:
        /*000c*/ 	.byte	0x04, 0x11
        /*000e*/ 	.short	(.L_4 - .L_3)
	.align		4
.L_3:
        /*0010*/ 	.word	index@(_Z18build_evictionsetsPmS_PiS_)
        /*0014*/ 	.word	0x00000008


	//----- nvinfo : EIATTR_REGCOUNT
	.align		4
.L_4:
        /*0018*/ 	.byte	0x04, 0x2f
        /*001a*/ 	.short	(.L_6 - .L_5)
	.align		4
.L_5:
        /*001c*/ 	.word	index@(_Z8init_memPm)
        /*0020*/ 	.word	0x00000010


	//----- nvinfo : EIATTR_FRAME_SIZE
	.align		4
.L_6:
        /*0024*/ 	.byte	0x04, 0x11
        /*0026*/ 	.short	(.L_8 - .L_7)
	.align		4
.L_7:
        /*0028*/ 	.word	index@(_Z8init_memPm)
        /*002c*/ 	.word	0x00000000


	//----- nvinfo : EIATTR_REGCOUNT
	.align		4
.L_8:
        /*0030*/ 	.byte	0x04, 0x2f
        /*0032*/ 	.short	(.L_10 - .L_9)
	.align		4
.L_9:
        /*0034*/ 	.word	index@(_Z14check_conflictPmS_PiS_)
        /*0038*/ 	.word	0x00000020


	//----- nvinfo : EIATTR_FRAME_SIZE
	.align		4
.L_10:
        /*003c*/ 	.byte	0x04, 0x11
        /*003e*/ 	.short	(.L_12 - .L_11)
	.align		4
.L_11:
        /*0040*/ 	.word	index@(_Z14check_conflictPmS_PiS_)
        /*0044*/ 	.word	0x00000000


	//----- nvinfo : EIATTR_REGCOUNT
	.align		4
.L_12:
        /*0048*/ 	.byte	0x04, 0x2f
        /*004a*/ 	.short	(.L_14 - .L_13)
	.align		4
.L_13:
        /*004c*/ 	.word	index@(_Z17check_is_evictionPmS_)
        /*0050*/ 	.word	0x00000020


	//----- nvinfo : EIATTR_FRAME_SIZE
	.align		4
.L_14:
        /*0054*/ 	.byte	0x04, 0x11
        /*0056*/ 	.short	(.L_16 - .L_15)
	.align		4
.L_15:
        /*0058*/ 	.word	index@(_Z17check_is_evictionPmS_)
        /*005c*/ 	.word	0x00000000


	//----- nvinfo : EIATTR_MIN_STACK_SIZE
	.align		4
.L_16:
        /*0060*/ 	.byte	0x04, 0x12
        /*0062*/ 	.short	(.L_18 - .L_17)
	.align		4
.L_17:
        /*0064*/ 	.word	index@(_Z17check_is_evictionPmS_)
        /*0068*/ 	.word	0x00000000


	//----- nvinfo : EIATTR_MIN_STACK_SIZE
	.align		4
.L_18:
        /*006c*/ 	.byte	0x04, 0x12
        /*006e*/ 	.short	(.L_20 - .L_19)
	.align		4
.L_19:
        /*0070*/ 	.word	index@(_Z14check_conflictPmS_PiS_)
        /*0074*/ 	.word	0x00000000


	//----- nvinfo : EIATTR_MIN_STACK_SIZE
	.align		4
.L_20:
        /*0078*/ 	.byte	0x04, 0x12
        /*007a*/ 	.short	(.L_22 - .L_21)
	.align		4
.L_21:
        /*007c*/ 	.word	index@(_Z8init_memPm)
        /*0080*/ 	.word	0x00000000


	//----- nvinfo : EIATTR_MIN_STACK_SIZE
	.align		4
.L_22:
        /*0084*/ 	.byte	0x04, 0x12
        /*0086*/ 	.short	(.L_24 - .L_23)
	.align		4
.L_23:
        /*0088*/ 	.word	index@(_Z18build_evictionsetsPmS_PiS_)
        /*008c*/ 	.word	0x00000008
.L_24:


//--------------------- .nv.compat                --------------------------
	.section	.nv.compat,"",@"SHT_CUDA_COMPAT_INFO"
	.align	4
        /*0000*/ 	.byte	0x02, 0x09, 0x00, 0x00, 0x02, 0x02, 0x01, 0x00, 0x02, 0x05, 0x05, 0x00, 0x03, 0x07, 0x01, 0x01
        /*0010*/ 	.byte	0x02, 0x03, 0x00, 0x00, 0x02, 0x06, 0x01, 0x00, 0x04, 0x0b, 0x08, 0x00, 0x09, 0x00, 0x00, 0x00
        /*0020*/ 	.byte	0x00, 0x00, 0x00, 0x00


//--------------------- .nv.info._Z17check_is_evictionPmS_ --------------------------
	.section	.nv.info._Z17check_is_evictionPmS_,"",@"SHT_CUDA_INFO"
	.sectionflags	@""
	.align	4


	//----- nvinfo : EIATTR_CUDA_API_VERSION
	.align		4
        /*0000*/ 	.byte	0x04, 0x37
        /*0002*/ 	.short	(.L_26 - .L_25)
.L_25:
        /*0004*/ 	.word	0x00000082


	//----- nvinfo : EIATTR_KPARAM_INFO
	.align		4
.L_26:
        /*0008*/ 	.byte	0x04, 0x17
        /*000a*/ 	.short	(.L_28 - .L_27)
.L_27:
        /*000c*/ 	.word	0x00000000
        /*0010*/ 	.short	0x0001
        /*0012*/ 	.short	0x0008
        /*0014*/ 	.byte	0x00, 0xf5, 0x21, 0x00


	//----- nvinfo : EIATTR_KPARAM_INFO
	.align		4
.L_28:
        /*0018*/ 	.byte	0x04, 0x17
        /*001a*/ 	.short	(.L_30 - .L_29)
.L_29:
        /*001c*/ 	.word	0x00000000
        /*0020*/ 	.short	0x0000
        /*0022*/ 	.short	0x0000
        /*0024*/ 	.byte	0x00, 0xf5, 0x21, 0x00


	//----- nvinfo : EIATTR_SPARSE_MMA_MASK
	.align		4
.L_30:
        /*0028*/ 	.byte	0x03, 0x50
        /*002a*/ 	.short	0x0000


	//----- nvinfo : EIATTR_MAXREG_COUNT
	.align		4
        /*002c*/ 	.byte	0x03, 0x1b
        /*002e*/ 	.short	0x00ff


	//----- nvinfo : EIATTR_NUM_BARRIERS
	.align		4
        /*0030*/ 	.byte	0x02, 0x4c
        /*0032*/ 	.byte	0x01
	.zero		1


	//----- nvinfo : EIATTR_MERCURY_ISA_VERSION
	.align		4
        /*0034*/ 	.byte	0x03, 0x5f
        /*0036*/ 	.short	0x0101


	//----- nvinfo : EIATTR_VRC_CTA_INIT_COUNT
	.align		4
        /*0038*/ 	.byte	0x02, 0x4a
	.zero		1
	.zero		1


	//----- nvinfo : EIATTR_EXIT_INSTR_OFFSETS
	.align		4
        /*003c*/ 	.byte	0x04, 0x1c
        /*003e*/ 	.short	(.L_32 - .L_31)


	//   ....[0]....
.L_31:
        /*0040*/ 	.word	0x000005b0


	//----- nvinfo : EIATTR_CBANK_PARAM_SIZE
	.align		4
.L_32:
        /*0044*/ 	.byte	0x03, 0x19
        /*0046*/ 	.short	0x0010


	//----- nvinfo : EIATTR_PARAM_CBANK
	.align		4
        /*0048*/ 	.byte	0x04, 0x0a
        /*004a*/ 	.short	(.L_34 - .L_33)
	.align		4
.L_33:
        /*004c*/ 	.word	index@(.nv.constant0._Z17check_is_evictionPmS_)
        /*0050*/ 	.short	0x0380
        /*0052*/ 	.short	0x0010


	//----- nvinfo : EIATTR_SW_WAR
	.align		4
.L_34:
        /*0054*/ 	.byte	0x04, 0x36
        /*0056*/ 	.short	(.L_36 - .L_35)
.L_35:
        /*0058*/ 	.word	0x00000008
.L_36:


//--------------------- .nv.info._Z14check_conflictPmS_PiS_ --------------------------
	.section	.nv.info._Z14check_conflictPmS_PiS_,"",@"SHT_CUDA_INFO"
	.sectionflags	@""
	.align	4


	//----- nvinfo : EIATTR_CUDA_API_VERSION
	.align		4
        /*0000*/ 	.byte	0x04, 0x37
        /*0002*/ 	.short	(.L_38 - .L_37)
.L_37:
        /*0004*/ 	.word	0x00000082


	//----- nvinfo : EIATTR_KPARAM_INFO
	.align		4
.L_38:
        /*0008*/ 	.byte	0x04, 0x17
        /*000a*/ 	.short	(.L_40 - .L_39)
.L_39:
        /*000c*/ 	.word	0x00000000
        /*0010*/ 	.short	0x0003
        /*0012*/ 	.short	0x0018
        /*0014*/ 	.byte	0x00, 0xf5, 0x21, 0x00


	//----- nvinfo : EIATTR_KPARAM_INFO
	.align		4
.L_40:
        /*0018*/ 	.byte	0x04, 0x17
        /*001a*/ 	.short	(.L_42 - .L_41)
.L_41:
        /*001c*/ 	.word	0x00000000
        /*0020*/ 	.short	0x0002
        /*0022*/ 	.short	0x0010
        /*0024*/ 	.byte	0x00, 0xf5, 0x21, 0x00


	//----- nvinfo : EIATTR_KPARAM_INFO
	.align		4
.L_42:
        /*0028*/ 	.byte	0x04, 0x17
        /*002a*/ 	.short	(.L_44 - .L_43)
.L_43:
        /*002c*/ 	.word	0x00000000
        /*0030*/ 	.short	0x0001
        /*0032*/ 	.short	0x0008
        /*0034*/ 	.byte	0x00, 0xf5, 0x21, 0x00


	//----- nvinfo : EIATTR_KPARAM_INFO
	.align		4
.L_44:
        /*0038*/ 	.byte	0x04, 0x17
        /*003a*/ 	.short	(.L_46 - .L_45)
.L_45:
        /*003c*/ 	.word	0x00000000
        /*0040*/ 	.short	0x0000
        /*0042*/ 	.short	0x0000
        /*0044*/ 	.byte	0x00, 0xf5, 0x21, 0x00


	//----- nvinfo : EIATTR_SPARSE_MMA_MASK
	.align		4
.L_46:
        /*0048*/ 	.byte	0x03, 0x50
        /*004a*/ 	.short	0x0000


	//----- nvinfo : EIATTR_MAXREG_COUNT
	.align		4
        /*004c*/ 	.byte	0x03, 0x1b
        /*004e*/ 	.short	0x00ff


	//----- nvinfo : EIATTR_NUM_BARRIERS
	.align		4
        /*0050*/ 	.byte	0x02, 0x4c
        /*0052*/ 	.byte	0x01
	.zero		1


	//----- nvinfo : EIATTR_MERCURY_ISA_VERSION
	.align		4
        /*0054*/ 	.byte	0x03, 0x5f
        /*0056*/ 	.short	0x0101


	//----- nvinfo : EIATTR_VRC_CTA_INIT_COUNT
	.align		4
        /*0058*/ 	.byte	0x02, 0x4a
	.zero		1
	.zero		1


	//----- nvinfo : EIATTR_EXIT_INSTR_OFFSETS
	.align		4
        /*005c*/ 	.byte	0x04, 0x1c
        /*005e*/ 	.short	(.L_48 - .L_47)


	//   ....[0]....
.L_47:
        /*0060*/ 	.word	0x00000a30


	//----- nvinfo : EIATTR_CBANK_PARAM_SIZE
	.align		4
.L_48:
        /*0064*/ 	.byte	0x03, 0x19
        /*0066*/ 	.short	0x0020


	//----- nvinfo : EIATTR_PARAM_CBANK
	.align		4
        /*0068*/ 	.byte	0x04, 0x0a
        /*006a*/ 	.short	(.L_50 - .L_49)
	.align		4
.L_49:
        /*006c*/ 	.word	index@(.nv.constant0._Z14check_conflictPmS_PiS_)
        /*0070*/ 	.short	0x0380
        /*0072*/ 	.short	0x0020


	//----- nvinfo : EIATTR_SW_WAR
	.align		4
.L_50:
        /*0074*/ 	.byte	0x04, 0x36
        /*0076*/ 	.short	(.L_52 - .L_51)
.L_51:
        /*0078*/ 	.word	0x00000008
.L_52:


//--------------------- .nv.info._Z8init_memPm    --------------------------
	.section	.nv.info._Z8init_memPm,"",@"SHT_CUDA_INFO"
	.sectionflags	@""
	.align	4


	//----- nvinfo : EIATTR_CUDA_API_VERSION
	.align		4
        /*0000*/ 	.byte	0x04, 0x37
        /*0002*/ 	.short	(.L_54 - .L_53)
.L_53:
        /*0004*/ 	.word	0x00000082


	//----- nvinfo : EIATTR_KPARAM_INFO
	.align		4
.L_54:
        /*0008*/ 	.byte	0x04, 0x17
        /*000a*/ 	.short	(.L_56 - .L_55)
.L_55:
        /*000c*/ 	.word	0x00000000
        /*0010*/ 	.short	0x0000
        /*0012*/ 	.short	0x0000
        /*0014*/ 	.byte	0x00, 0xf5, 0x21, 0x00


	//----- nvinfo : EIATTR_SPARSE_MMA_MASK
	.align		4
.L_56:
        /*0018*/ 	.byte	0x03, 0x50
        /*001a*/ 	.short	0x0000


	//----- nvinfo : EIATTR_MAXREG_COUNT
	.align		4
        /*001c*/ 	.byte	0x03, 0x1b
        /*001e*/ 	.short	0x00ff


	//----- nvinfo : EIATTR_MERCURY_ISA_VERSION
	.align		4
        /*0020*/ 	.byte	0x03, 0x5f
        /*0022*/ 	.short	0x0101


	//----- nvinfo : EIATTR_VRC_CTA_INIT_COUNT
	.align		4
        /*0024*/ 	.byte	0x02, 0x4a
	.zero		1
	.zero		1


	//----- nvinfo : EIATTR_EXIT_INSTR_OFFSETS
	.align		4
        /*0028*/ 	.byte	0x04, 0x1c
        /*002a*/ 	.short	(.L_58 - .L_57)


	//   ....[0]....
.L_57:
        /*002c*/ 	.word	0x00000b10


	//----- nvinfo : EIATTR_CBANK_PARAM_SIZE
	.align		4
.L_58:
        /*0030*/ 	.byte	0x03, 0x19
        /*0032*/ 	.short	0x0008


	//----- nvinfo : EIATTR_PARAM_CBANK
	.align		4
        /*0034*/ 	.byte	0x04, 0x0a
        /*0036*/ 	.short	(.L_60 - .L_59)
	.align		4
.L_59:
        /*0038*/ 	.word	index@(.nv.constant0._Z8init_memPm)
        /*003c*/ 	.short	0x0380
        /*003e*/ 	.short	0x0008


	//----- nvinfo : EIATTR_SW_WAR
	.align		4
.L_60:
        /*0040*/ 	.byte	0x04, 0x36
        /*0042*/ 	.short	(.L_62 - .L_61)
.L_61:
        /*0044*/ 	.word	0x00000008
.L_62:


//--------------------- .nv.info._Z18build_evictionsetsPmS_PiS_ --------------------------
	.section	.nv.info._Z18build_evictionsetsPmS_PiS_,"",@"SHT_CUDA_INFO"
	.sectionflags	@""
	.align	4


	//----- nvinfo : EIATTR_CUDA_API_VERSION
	.align		4
        /*0000*/ 	.byte	0x04, 0x37
        /*0002*/ 	.short	(.L_64 - .L_63)
.L_63:
        /*0004*/ 	.word	0x00000082


	//----- nvinfo : EIATTR_KPARAM_INFO
	.align		4
.L_64:
        /*0008*/ 	.byte	0x04, 0x17
        /*000a*/ 	.short	(.L_66 - .L_65)
.L_65:
        /*000c*/ 	.word	0x00000000
        /*0010*/ 	.short	0x0003
        /*0012*/ 	.short	0x0018
        /*0014*/ 	.byte	0x00, 0xf5, 0x21, 0x00


	//----- nvinfo : EIATTR_KPARAM_INFO
	.align		4
.L_66:
        /*0018*/ 	.byte	0x04, 0x17
        /*001a*/ 	.short	(.L_68 - .L_67)
.L_67:
        /*001c*/ 	.word	0x00000000
        /*0020*/ 	.short	0x0002
        /*0022*/ 	.short	0x0010
        /*0024*/ 	.byte	0x00, 0xf5, 0x21, 0x00


	//----- nvinfo : EIATTR_KPARAM_INFO
	.align		4
.L_68:
        /*0028*/ 	.byte	0x04, 0x17
        /*002a*/ 	.short	(.L_70 - .L_69)
.L_69:
        /*002c*/ 	.word	0x00000000
        /*0030*/ 	.short	0x0001
        /*0032*/ 	.short	0x0008
        /*0034*/ 	.byte	0x00, 0xf5, 0x21, 0x00


	//----- nvinfo : EIATTR_KPARAM_INFO
	.align		4
.L_70:
        /*0038*/ 	.byte	0x04, 0x17
        /*003a*/ 	.short	(.L_72 - .L_71)
.L_71:
        /*003c*/ 	.word	0x00000000
        /*0040*/ 	.short	0x0000
        /*0042*/ 	.short	0x0000
        /*0044*/ 	.byte	0x00, 0xf5, 0x21, 0x00


	//----- nvinfo : EIATTR_SPARSE_MMA_MASK
	.align		4
.L_72:
        /*0048*/ 	.byte	0x03, 0x50
        /*004a*/ 	.short	0x0000


	//----- nvinfo : EIATTR_MAXREG_COUNT
	.align		4
        /*004c*/ 	.byte	0x03, 0x1b
        /*004e*/ 	.short	0x00ff


	//----- nvinfo : EIATTR_NUM_BARRIERS
	.align		4
        /*0050*/ 	.byte	0x02, 0x4c
        /*0052*/ 	.byte	0x01
	.zero		1


	//----- nvinfo : EIATTR_EXTERNS
	.align		4
        /*0054*/ 	.byte	0x04, 0x0f
        /*0056*/ 	.short	(.L_74 - .L_73)


	//   ....[0]....
	.align		4
.L_73:
        /*0058*/ 	.word	index@(vprintf)


	//----- nvinfo : EIATTR_MERCURY_ISA_VERSION
	.align		4
.L_74:
        /*005c*/ 	.byte	0x03, 0x5f
        /*005e*/ 	.short	0x0101


	//----- nvinfo : EIATTR_VRC_CTA_INIT_COUNT
	.align		4
        /*0060*/ 	.byte	0x02, 0x4a
	.zero		1
	.zero		1


	//----- nvinfo : EIATTR_SYSCALL_OFFSETS
	.align		4
        /*0064*/ 	.byte	0x04, 0x46
        /*0066*/ 	.short	(.L_76 - .L_75)


	//   ....[0]....
.L_75:
        /*0068*/ 	.word	0x00001070


	//----- nvinfo : EIATTR_EXIT_INSTR_OFFSETS
	.align		4
.L_76:
        /*006c*/ 	.byte	0x04, 0x1c
        /*006e*/ 	.short	(.L_78 - .L_77)


	//   ....[0]....
.L_77:
        /*0070*/ 	.word	0x00000ff0


	//   ....[1]....
        /*0074*/ 	.word	0x00001080


	//----- nvinfo : EIATTR_CBANK_PARAM_SIZE
	.align		4
.L_78:
        /*0078*/ 	.byte	0x03, 0x19
        /*007a*/ 	.short	0x0020


	//----- nvinfo : EIATTR_PARAM_CBANK
	.align		4
        /*007c*/ 	.byte	0x04, 0x0a
        /*007e*/ 	.short	(.L_80 - .L_79)
	.align		4
.L_79:
        /*0080*/ 	.word	index@(.nv.constant0._Z18build_evictionsetsPmS_PiS_)
        /*0084*/ 	.short	0x0380
        /*0086*/ 	.short	0x0020


	//----- nvinfo : EIATTR_SW_WAR
	.align		4
.L_80:
        /*0088*/ 	.byte	0x04, 0x36
        /*008a*/ 	.short	(.L_82 - .L_81)
.L_81:
        /*008c*/ 	.word	0x00000008
.L_82:


//--------------------- .nv.callgraph             --------------------------
	.section	.nv.callgraph,"",@"SHT_CUDA_CALLGRAPH"
	.align	4
	.sectionentsize	8
	.align		4
        /*0000*/ 	.word	0x00000000
	.align		4
        /*0004*/ 	.word	0xffffffff
	.align		4
        /*0008*/ 	.word	index@(_Z18build_evictionsetsPmS_PiS_)
	.align		4
        /*000c*/ 	.word	index@(vprintf)
	.align		4
        /*0010*/ 	.word	0x00000000
	.align		4
        /*0014*/ 	.word	0xfffffffe
	.align		4
        /*0018*/ 	.word	0x00000000
	.align		4
        /*001c*/ 	.word	0xfffffffd
	.align		4
        /*0020*/ 	.word	0x00000000
	.align		4
        /*0024*/ 	.word	0xfffffffc


//--------------------- .nv.constant4             --------------------------
	.section	.nv.constant4,"a",@progbits
	.align	8
	.align		8
.nv.constant4:
        /*0000*/ 	.dword	$str
	.align		8
        /*0008*/ 	.dword	vprintf


//--------------------- .text._Z17check_is_evictionPmS_ --------------------------
	.section	.text._Z17check_is_evictionPmS_,"ax",@progbits
	.align	128
        .global         _Z17check_is_evictionPmS_
        .type           _Z17check_is_evictionPmS_,@function
        .size           _Z17check_is_evictionPmS_,(.L_x_26 - _Z17check_is_evictionPmS_)
        .other          _Z17check_is_evictionPmS_,@"STO_CUDA_ENTRY STV_DEFAULT"
_Z17check_is_evictionPmS_:
.text._Z17check_is_evictionPmS_:
[----:B------:R-:W-:Y:S01]  /*0000*/  LDC R1, c[0x0][0x37c] ;  /* 0x0000df00ff017b82 */ /* 0x000fe20000000800 */
[----:B------:R-:W0:Y:S01]  /*0010*/  LDCU.64 UR4, c[0x0][0x358] ;  /* 0x00006b00ff0477ac */ /* 0x000e220008000a00 */
[----:B------:R-:W-:Y:S01]  /*0020*/  NOP ;  /* 0x0000000000007918 */ /* 0x000fe20000000000 */
[----:B------:R-:W-:-:S05]  /*0030*/  CS2R R8, SR_CLOCKLO ;  /* 0x0000000000087805 */ /* 0x000fca0000015000 */
[----:B------:R-:W0:Y:S02]  /*0040*/  LDC.64 R2, c[0x0][0x380] ;  /* 0x0000e000ff027b82 */ /* 0x000e240000000a00 */
[----:B0-----:R-:W2:Y:S04]  /*0050*/  LDG.E.64 R6, desc[UR4][R2.64] ;  /* 0x0000000402067981 */ /* 0x001ea8000c1e1b00 */
[----:B--2---:R-:W2:Y:S01]  /*0060*/  LD.E.64 R6, desc[UR4][R6.64] ;  /* 0x0000000406067980 */ /* 0x004ea2000c101b00 */
[----:B------:R-:W-:Y:S01]  /*0070*/  CS2R R10, SR_CLOCKLO ;  /* 0x00000000000a7805 */ /* 0x000fe20000015000 */
[----:B------:R-:W0:Y:S08]  /*0080*/  LDC.64 R4, c[0x0][0x388] ;  /* 0x0000e200ff047b82 */ /* 0x000e300000000a00 */
[----:B------:R-:W-:Y:S01]  /*0090*/  BAR.SYNC.DEFER_BLOCKING 0x0 ;  /* 0x0000000000007b1d */ /* 0x000fe20000010000 */
[----:B------:R-:W-:-:S05]  /*00a0*/  IADD3 R12, P0, PT, -R8, R10, RZ ;  /* 0x0000000a080c7210 */ /* 0x000fca0007f1e1ff */
[----:B------:R-:W-:-:S05]  /*00b0*/  IMAD.X R13, R11, 0x1, ~R9, P0 ;  /* 0x000000010b0d7824 */ /* 0x000fca00000e0e09 */
[----:B0-----:R0:W-:Y:S04]  /*00c0*/  STG.E.64 desc[UR4][R4.64], R12 ;  /* 0x0000000c04007986 */ /* 0x0011e8000c101b04 */
[----:B------:R-:W3:Y:S04]  /*00d0*/  LDG.E.64 R8, desc[UR4][R2.64+0x8] ;  /* 0x0000080402087981 */ /* 0x000ee8000c1e1b00 */
[----:B------:R-:W4:Y:S04]  /*00e0*/  LDG.E.64 R10, desc[UR4][R2.64+0x10] ;  /* 0x00001004020a7981 */ /* 0x000f28000c1e1b00 */
[----:B------:R-:W5:Y:S04]  /*00f0*/  LDG.E.64 R18, desc[UR4][R2.64+0x18] ;  /* 0x0000180402127981 */ /* 0x000f68000c1e1b00 */
[----:B------:R-:W2:Y:S04]  /*0100*/  LDG.E.64 R20, desc[UR4][R2.64+0x20] ;  /* 0x0000200402147981 */ /* 0x000ea8000c1e1b00 */
[----:B------:R-:W2:Y:S04]  /*0110*/  LDG.E.64 R22, desc[UR4][R2.64+0x28] ;  /* 0x0000280402167981 */ /* 0x000ea8000c1e1b00 */
[----:B------:R-:W2:Y:S04]  /*0120*/  LDG.E.64 R24, desc[UR4][R2.64+0x30] ;  /* 0x0000300402187981 */ /* 0x000ea8000c1e1b00 */
[----:B------:R-:W2:Y:S04]  /*0130*/  LDG.E.64 R14, desc[UR4][R2.64+0x38] ;  /* 0x00003804020e7981 */ /* 0x000ea8000c1e1b00 */
[----:B------:R-:W2:Y:S04]  /*0140*/  LDG.E.64 R16, desc[UR4][R2.64+0x40] ;  /* 0x0000400402107981 */ /* 0x000ea8000c1e1b00 */
[----:B0-----:R-:W2:Y:S04]  /*0150*/  LDG.E.64 R12, desc[UR4][R2.64+0x48] ;  /* 0x00004804020c7981 */ /* 0x001ea8000c1e1b00 */
[----:B---3--:R-:W3:Y:S04]  /*0160*/  LD.E.64 R8, desc[UR4][R8.64] ;  /* 0x0000000408087980 */ /* 0x008ee8000c101b00 */
[----:B----4-:R-:W3:Y:S04]  /*0170*/  LD.E.64 R10, desc[UR4][R10.64] ;  /* 0x000000040a0a7980 */ /* 0x010ee8000c101b00 */
[----:B-----5:R-:W4:Y:S04]  /*0180*/  LD.E.64 R18, desc[UR4][R18.64] ;  /* 0x0000000412127980 */ /* 0x020f28000c101b00 */
[----:B--2---:R-:W4:Y:S04]  /*0190*/  LD.E.64 R20, desc[UR4][R20.64] ;  /* 0x0000000414147980 */ /* 0x004f28000c101b00 */
[----:B------:R-:W2:Y:S04]  /*01a0*/  LD.E.64 R22, desc[UR4][R22.64] ;  /* 0x0000000416167980 */ /* 0x000ea8000c101b00 */
[----:B------:R-:W2:Y:S04]  /*01b0*/  LD.E.64 R24, desc[UR4][R24.64] ;  /* 0x0000000418187980 */ /* 0x000ea8000c101b00 */
[----:B------:R-:W5:Y:S04]  /*01c0*/  LD.E.64 R14, desc[UR4][R14.64] ;  /* 0x000000040e0e7980 */ /* 0x000f68000c101b00 */
[----:B------:R-:W5:Y:S04]  /*01d0*/  LD.E.64 R16, desc[UR4][R16.64] ;  /* 0x0000000410107980 */ /* 0x000f68000c101b00 */
[----:B------:R-:W5:Y:S01]  /*01e0*/  LD.E.64 R12, desc[UR4][R12.64] ;  /* 0x000000040c0c7980 */ /* 0x000f62000c101b00 */
[----:B---3--:R-:W-:-:S04]  /*01f0*/  IADD3 R27, P0, P1, R10, R6, R8 ;  /* 0x000000060a1b7210 */ /* 0x008fc8000791e008 */
[----:B------:R-:W-:Y:S02]  /*0200*/  IADD3.X R29, PT, PT, R11, R7, R9, P0, P1 ;  /* 0x000000070b1d7210 */ /* 0x000fe400007e2409 */
[----:B------:R-:W3:Y:S04]  /*0210*/  LDG.E.64 R10, desc[UR4][R2.64+0x50] ;  /* 0x00005004020a7981 */ /* 0x000ee8000c1e1b00 */
[----:B------:R-:W2:Y:S04]  /*0220*/  LDG.E.64 R8, desc[UR4][R2.64+0x58] ;  /* 0x0000580402087981 */ /* 0x000ea8000c1e1b00 */
[----:B------:R-:W5:Y:S01]  /*0230*/  LDG.E.64 R6, desc[UR4][R2.64+0x60] ;  /* 0x0000600402067981 */ /* 0x000f62000c1e1b00 */
[----:B----4-:R-:W-:-:S03]  /*0240*/  IADD3 R27, P0, P1, R20, R27, R18 ;  /* 0x0000001b141b7210 */ /* 0x010fc6000791e012 */
[----:B---3--:R-:W3:Y:S04]  /*0250*/  LD.E.64 R10, desc[UR4][R10.64] ;  /* 0x000000040a0a7980 */ /* 0x008ee8000c101b00 */
[----:B--2---:R-:W2:Y:S04]  /*0260*/  LD.E.64 R8, desc[UR4][R8.64] ;  /* 0x0000000408087980 */ /* 0x004ea8000c101b00 */
[----:B-----5:R-:W2:Y:S01]  /*0270*/  LD.E.64 R6, desc[UR4][R6.64] ;  /* 0x0000000406067980 */ /* 0x020ea2000c101b00 */
[----:B------:R-:W-:Y:S02]  /*0280*/  IADD3.X R29, PT, PT, R21, R29, R19, P0, P1 ;  /* 0x0000001d151d7210 */ /* 0x000fe400007e2413 */
[----:B------:R-:W-:Y:S01]  /*0290*/  IADD3 R19, P0, P1, R24, R27, R22 ;  /* 0x0000001b18137210 */ /* 0x000fe2000791e016 */
[----:B------:R-:W4:Y:S03]  /*02a0*/  LDG.E.64 R20, desc[UR4][R2.64+0x70] ;  /* 0x0000700402147981 */ /* 0x000f26000c1e1b00 */
[----:B------:R-:W-:-:S02]  /*02b0*/  IADD3.X R27, PT, PT, R25, R29, R23, P0, P1 ;  /* 0x0000001d191b7210 */ /* 0x000fc400007e2417 */
[----:B------:R-:W-:Y:S01]  /*02c0*/  IADD3 R23, P0, P1, R16, R19, R14 ;  /* 0x0000001310177210 */ /* 0x000fe2000791e00e */
[----:B------:R-:W5:Y:S04]  /*02d0*/  LDG.E.64 R24, desc[UR4][R2.64+0xb0] ;  /* 0x0000b00402187981 */ /* 0x000f68000c1e1b00 */
[----:B------:R-:W4:Y:S01]  /*02e0*/  LDG.E.64 R18, desc[UR4][R2.64+0x68] ;  /* 0x0000680402127981 */ /* 0x000f22000c1e1b00 */
[----:B------:R-:W-:-:S03]  /*02f0*/  IADD3.X R27, PT, PT, R17, R27, R15, P0, P1 ;  /* 0x0000001b111b7210 */ /* 0x000fc600007e240f */
[----:B------:R-:W5:Y:S04]  /*0300*/  LDG.E.64 R16, desc[UR4][R2.64+0x78] ;  /* 0x0000780402107981 */ /* 0x000f68000c1e1b00 */
[----:B------:R-:W5:Y:S01]  /*0310*/  LDG.E.64 R14, desc[UR4][R2.64+0x80] ;  /* 0x00008004020e7981 */ /* 0x000f62000c1e1b00 */
[----:B---3--:R-:W-:-:S04]  /*0320*/  IADD3 R23, P0, P1, R10, R23, R12 ;  /* 0x000000170a177210 */ /* 0x008fc8000791e00c */
[----:B------:R-:W-:Y:S02]  /*0330*/  IADD3.X R27, PT, PT, R11, R27, R13, P0, P1 ;  /* 0x0000001b0b1b7210 */ /* 0x000fe400007e240d */
[----:B------:R-:W3:Y:S01]  /*0340*/  LDG.E.64 R12, desc[UR4][R2.64+0x88] ;  /* 0x00008804020c7981 */ /* 0x000ee2000c1e1b00 */
[----:B--2---:R-:W-:-:S03]  /*0350*/  IADD3 R0, P0, P1, R6, R23, R8 ;  /* 0x0000001706007210 */ /* 0x004fc6000791e008 */
[----:B------:R-:W2:Y:S01]  /*0360*/  LDG.E.64 R10, desc[UR4][R2.64+0x90] ;  /* 0x00009004020a7981 */ /* 0x000ea2000c1e1b00 */
[----:B------:R-:W-:-:S03]  /*0370*/  IADD3.X R27, PT, PT, R7, R27, R9, P0, P1 ;  /* 0x0000001b071b7210 */ /* 0x000fc600007e2409 */
[----:B------:R-:W2:Y:S04]  /*0380*/  LDG.E.64 R6, desc[UR4][R2.64+0x98] ;  /* 0x0000980402067981 */ /* 0x000ea8000c1e1b00 */
[----:B------:R-:W2:Y:S04]  /*0390*/  LDG.E.64 R8, desc[UR4][R2.64+0xa0] ;  /* 0x0000a00402087981 */ /* 0x000ea8000c1e1b00 */
[----:B------:R-:W2:Y:S04]  /*03a0*/  LDG.E.64 R22, desc[UR4][R2.64+0xa8] ;  /* 0x0000a80402167981 */ /* 0x000ea8000c1e1b00 */
[----:B----4-:R-:W4:Y:S04]  /*03b0*/  LD.E.64 R18, desc[UR4][R18.64] ;  /* 0x0000000412127980 */ /* 0x010f28000c101b00 */
[----:B------:R-:W4:Y:S04]  /*03c0*/  LD.E.64 R20, desc[UR4][R20.64] ;  /* 0x0000000414147980 */ /* 0x000f28000c101b00 */
[----:B-----5:R-:W5:Y:S04]  /*03d0*/  LD.E.64 R16, desc[UR4][R16.64] ;  /* 0x0000000410107980 */ /* 0x020f68000c101b00 */
[----:B------:R-:W5:Y:S04]  /*03e0*/  LD.E.64 R14, desc[UR4][R14.64] ;  /* 0x000000040e0e7980 */ /* 0x000f68000c101b00 */
[----:B------:R-:W5:Y:S04]  /*03f0*/  LD.E.64 R24, desc[UR4][R24.64] ;  /* 0x0000000418187980 */ /* 0x000f68000c101b00 */
[----:B---3--:R-:W3:Y:S04]  /*0400*/  LD.E.64 R12, desc[UR4][R12.64] ;  /* 0x000000040c0c7980 */ /* 0x008ee8000c101b00 */
[----:B--2---:R-:W3:Y:S04]  /*0410*/  LD.E.64 R10, desc[UR4][R10.64] ;  /* 0x000000040a0a7980 */ /* 0x004ee8000c101b00 */
[----:B------:R-:W2:Y:S04]  /*0420*/  LD.E.64 R6, desc[UR4][R6.64] ;  /* 0x0000000406067980 */ /* 0x000ea8000c101b00 */
[----:B------:R-:W2:Y:S04]  /*0430*/  LD.E.64 R8, desc[UR4][R8.64] ;  /* 0x0000000408087980 */ /* 0x000ea8000c101b00 */
[----:B------:R-:W2:Y:S01]  /*0440*/  LD.E.64 R22, desc[UR4][R22.64] ;  /* 0x0000000416167980 */ /* 0x000ea2000c101b00 */
[----:B------:R-:W-:Y:S01]  /*0450*/  BAR.SYNC.DEFER_BLOCKING 0x0 ;  /* 0x0000000000007b1d */ /* 0x000fe20000010000 */
[----:B----4-:R-:W-:-:S04]  /*0460*/  IADD3 R29, P0, P1, R20, R0, R18 ;  /* 0x00000000141d7210 */ /* 0x010fc8000791e012 */
[----:B------:R-:W-:Y:S02]  /*0470*/  IADD3.X R27, PT, PT, R21, R27, R19, P0, P1 ;  /* 0x0000001b151b7210 */ /* 0x000fe400007e2413 */
[----:B-----5:R-:W-:-:S04]  /*0480*/  IADD3 R19, P2, P3, R14, R29, R16 ;  /* 0x0000001d0e137210 */ /* 0x020fc80007b5e010 */
[----:B------:R-:W-:Y:S02]  /*0490*/  IADD3.X R17, PT, PT, R15, R27, R17, P2, P3 ;  /* 0x0000001b0f117210 */ /* 0x000fe400017e6411 */
[----:B---3--:R-:W-:-:S04]  /*04a0*/  IADD3 R19, P0, P1, R10, R19, R12 ;  /* 0x000000130a137210 */ /* 0x008fc8000791e00c */
[----:B------:R-:W-:Y:S02]  /*04b0*/  IADD3.X R13, PT, PT, R11, R17, R13, P0, P1 ;  /* 0x000000110b0d7210 */ /* 0x000fe400007e240d */
[----:B--2---:R-:W-:-:S04]  /*04c0*/  IADD3 R15, P2, P3, R8, R19, R6 ;  /* 0x00000013080f7210 */ /* 0x004fc80007b5e006 */
[----:B------:R-:W-:Y:S02]  /*04d0*/  IADD3 R11, P0, P1, R24, R15, R22 ;  /* 0x0000000f180b7210 */ /* 0x000fe4000791e016 */
[----:B------:R-:W-:-:S04]  /*04e0*/  IADD3.X R7, PT, PT, R9, R13, R7, P2, P3 ;  /* 0x0000000d09077210 */ /* 0x000fc800017e6407 */
[----:B------:R-:W-:Y:S02]  /*04f0*/  IADD3.X R23, PT, PT, R25, R7, R23, P0, P1 ;  /* 0x0000000719177210 */ /* 0x000fe400007e2417 */
[----:B------:R-:W-:Y:S01]  /*0500*/  CS2R R8, SR_CLOCKLO ;  /* 0x0000000000087805 */ /* 0x000fe20000015000 */
[----:B------:R-:W2:Y:S04]  /*0510*/  LDG.E.64 R2, desc[UR4][R2.64] ;  /* 0x0000000402027981 */ /* 0x000ea8000c1e1b00 */
[----:B--2---:R-:W2:Y:S02]  /*0520*/  LD.E.64 R6, desc[UR4][R2.64] ;  /* 0x0000000402067980 */ /* 0x004ea4000c101b00 */
[----:B--2---:R-:W-:-:S05]  /*0530*/  IADD3 R6, P0, PT, R6, R11, RZ ;  /* 0x0000000b06067210 */ /* 0x004fca0007f1e0ff */
[----:B------:R-:W-:Y:S01]  /*0540*/  IMAD.X R7, R7, 0x1, R23, P0 ;  /* 0x0000000107077824 */ /* 0x000fe200000e0617 */
[----:B------:R-:W-:Y:S01]  /*0550*/  CS2R R2, SR_CLOCKLO ;  /* 0x0000000000027805 */ /* 0x000fe20000015000 */
[----:B------:R-:W-:Y:S05]  /*0560*/  BAR.SYNC.DEFER_BLOCKING 0x0 ;  /* 0x0000000000007b1d */ /* 0x000fea0000010000 */
[----:B------:R-:W-:-:S05]  /*0570*/  IADD3 R2, P0, PT, -R8, R2, RZ ;  /* 0x0000000208027210 */ /* 0x000fca0007f1e1ff */
[----:B------:R-:W-:Y:S01]  /*0580*/  IMAD.X R3, R3, 0x1, ~R9, P0 ;  /* 0x0000000103037824 */ /* 0x000fe200000e0e09 */
[----:B------:R-:W-:Y:S04]  /*0590*/  STG.E.64 desc[UR4][R4.64+0x10], R6 ;  /* 0x0000100604007986 */ /* 0x000fe8000c101b04 */
[----:B------:R-:W-:Y:S01]  /*05a0*/  STG.E.64 desc[UR4][R4.64+0x8], R2 ;  /* 0x0000080204007986 */ /* 0x000fe2000c101b04 */
[----:B------:R-:W-:Y:S05]  /*05b0*/  EXIT ;  /* 0x000000000000794d */ /* 0x000fea0003800000 */
.L_x_0:
[----:B------:R-:W-:-:S00]  /*05c0*/  BRA `(.L_x_0) ;  /* 0xfffffffc00fc7947 */ /* 0x000fc0000383ffff */
[----:B------:R-:W-:-:S00]  /*05d0*/  NOP ;  /* 0x0000000000007918 */ /* 0x000fc00000000000 */
        /* <DEDUP_REMOVED lines=10> */
.L_x_26:


//--------------------- .text._Z14check_conflictPmS_PiS_ --------------------------
	.section	.text._Z14check_conflictPmS_PiS_,"ax",@progbits
	.align	128
        .global         _Z14check_conflictPmS_PiS_
        .type           _Z14check_conflictPmS_PiS_,@function
        .size           _Z14check_conflictPmS_PiS_,(.L_x_27 - _Z14check_conflictPmS_PiS_)
        .other          _Z14check_conflictPmS_PiS_,@"STO_CUDA_ENTRY STV_DEFAULT"
_Z14check_conflictPmS_PiS_:
.text._Z14check_conflictPmS_PiS_:
[----:B------:R-:W-:Y:S01]  /*0000*/  LDC R1, c[0x0][0x37c] ;  /* 0x0000df00ff017b82 */ /* 0x000fe20000000800 */
[----:B------:R-:W0:Y:S01]  /*0010*/  LDCU.64 UR6, c[0x0][0x358] ;  /* 0x00006b00ff0677ac */ /* 0x000e220008000a00 */
[----:B------:R-:W-:Y:S01]  /*0020*/  NOP ;  /* 0x0000000000007918 */ /* 0x000fe20000000000 */
[----:B------:R-:W-:-:S05]  /*0030*/  CS2R R4, SR_CLOCKLO ;  /* 0x0000000000047805 */ /* 0x000fca0000015000 */
[----:B------:R-:W0:Y:S02]  /*0040*/  LDC.64 R6, c[0x0][0x380] ;  /* 0x0000e000ff067b82 */ /* 0x000e240000000a00 */
[----:B0-----:R0:W5:Y:S01]  /*0050*/  LDG.E.64 R16, desc[UR6][R6.64] ;  /* 0x0000000606107981 */ /* 0x001162000c1e1b00 */
[----:B------:R-:W-:-:S05]  /*0060*/  CS2R R10, SR_CLOCKLO ;  /* 0x00000000000a7805 */ /* 0x000fca0000015000 */
[----:B------:R-:W1:Y:S08]  /*0070*/  LDC.64 R8, c[0x0][0x398] ;  /* 0x0000e600ff087b82 */ /* 0x000e700000000a00 */
[----:B------:R-:W-:Y:S01]  /*0080*/  BAR.SYNC.DEFER_BLOCKING 0x0 ;  /* 0x0000000000007b1d */ /* 0x000fe20000010000 */
[----:B------:R-:W-:-:S05]  /*0090*/  IADD3 R4, P0, PT, -R4, R10, RZ ;  /* 0x0000000a04047210 */ /* 0x000fca0007f1e1ff */
[----:B------:R-:W-:Y:S02]  /*00a0*/  IMAD.X R5, R11, 0x1, ~R5, P0 ;  /* 0x000000010b057824 */ /* 0x000fe400000e0e05 */
[----:B------:R-:W2:Y:S03]  /*00b0*/  LDC.64 R2, c[0x0][0x390] ;  /* 0x0000e400ff027b82 */ /* 0x000ea60000000a00 */
[----:B-1----:R0:W-:Y:S04]  /*00c0*/  STG.E.64 desc[UR6][R8.64], R4 ;  /* 0x0000000408007986 */ /* 0x0021e8000c101b06 */
[----:B--2---:R-:W2:Y:S02]  /*00d0*/  LDG.E R0, desc[UR6][R2.64] ;  /* 0x0000000602007981 */ /* 0x004ea4000c1e1900 */
[----:B--2---:R-:W-:-:S13]  /*00e0*/  ISETP.GE.AND P0, PT, R0, 0x1, PT ;  /* 0x000000010000780c */ /* 0x004fda0003f06270 */
[----:B0-----:R-:W-:Y:S05]  /*00f0*/  @!P0 BRA `(.L_x_1) ;  /* 0x0000000800208947 */ /* 0x001fea0003800000 */
[C---:B------:R-:W-:Y:S01]  /*0100*/  ISETP.GE.U32.AND P0, PT, R0.reuse, 0x4, PT ;  /* 0x000000040000780c */ /* 0x040fe20003f06070 */
[----:B------:R-:W-:Y:S01]  /*0110*/  IMAD.MOV.U32 R3, RZ, RZ, RZ ;  /* 0x000000ffff037224 */ /* 0x000fe200078e00ff */
[----:B------:R-:W-:-:S11]  /*0120*/  LOP3.LUT R2, R0, 0x3, RZ, 0xc0, !PT ;  /* 0x0000000300027812 */ /* 0x000fd600078ec0ff */
[----:B------:R-:W-:Y:S05]  /*0130*/  @!P0 BRA `(.L_x_2) ;  /* 0x0000000400d88947 */ /* 0x000fea0003800000 */
[----:B------:R-:W0:Y:S01]  /*0140*/  LDCU.64 UR4, c[0x0][0x388] ;  /* 0x00007100ff0477ac */ /* 0x000e220008000a00 */
[----:B------:R-:W-:-:S05]  /*0150*/  LOP3.LUT R3, R0, 0x7ffffffc, RZ, 0xc0, !PT ;  /* 0x7ffffffc00037812 */ /* 0x000fca00078ec0ff */
[----:B------:R-:W-:-:S05]  /*0160*/  IMAD.MOV R0, RZ, RZ, -R3 ;  /* 0x000000ffff007224 */ /* 0x000fca00078e0a03 */
[----:B------:R-:W-:Y:S01]  /*0170*/  ISETP.GE.AND P0, PT, R0, RZ, PT ;  /* 0x000000ff0000720c */ /* 0x000fe20003f06270 */
[----:B0-----:R-:W-:-:S04]  /*0180*/  UIADD3 UR4, UP0, UPT, UR4, 0x10, URZ ;  /* 0x0000001004047890 */ /* 0x001fc8000ff1e0ff */
[----:B------:R-:W-:Y:S02]  /*0190*/  UIADD3.X UR5, UPT, UPT, URZ, UR5, URZ, UP0, !UPT ;  /* 0x00000005ff057290 */ /* 0x000fe400087fe4ff */
[----:B------:R-:W-:-:S04]  /*01a0*/  IMAD.U32 R10, RZ, RZ, UR4 ;  /* 0x00000004ff0a7e24 */ /* 0x000fc8000f8e00ff */
[----:B------:R-:W-:Y:S02]  /*01b0*/  IMAD.U32 R11, RZ, RZ, UR5 ;  /* 0x00000005ff0b7e24 */ /* 0x000fe4000f8e00ff */
[----:B------:R-:W-:Y:S05]  /*01c0*/  @P0 BRA `(.L_x_3) ;  /* 0x00000004006c0947 */ /* 0x000fea0003800000 */
[----:B------:R-:W-:Y:S01]  /*01d0*/  IMAD.MOV R4, RZ, RZ, -R0 ;  /* 0x000000ffff047224 */ /* 0x000fe200078e0a00 */
[----:B------:R-:W-:-:S04]  /*01e0*/  PLOP3.LUT P0, PT, PT, PT, PT, 0x80, 0x8 ;  /* 0x000000000008781c */ /* 0x000fc80003f0f070 */
[----:B------:R-:W-:-:S13]  /*01f0*/  ISETP.GT.AND P1, PT, R4, 0xc, PT ;  /* 0x0000000c0400780c */ /* 0x000fda0003f24270 */
[----:B------:R-:W-:Y:S05]  /*0200*/  @!P1 BRA `(.L_x_4) ;  /* 0x0000000000d89947 */ /* 0x000fea0003800000 */
[----:B------:R-:W-:-:S13]  /*0210*/  PLOP3.LUT P0, PT, PT, PT, PT, 0x8, 0x80 ;  /* 0x000000000080781c */ /* 0x000fda0003f0e170 */
.L_x_5:
[----:B------:R-:W2:Y:S04]  /*0220*/  LDG.E.64 R20, desc[UR6][R10.64+-0x10] ;  /* 0xfffff0060a147981 */ /* 0x000ea8000c1e1b00 */
[----:B------:R-:W3:Y:S04]  /*0230*/  LDG.E.64 R22, desc[UR6][R10.64+-0x8] ;  /* 0xfffff8060a167981 */ /* 0x000ee8000c1e1b00 */
[----:B------:R-:W4:Y:S04]  /*0240*/  LDG.E.64 R4, desc[UR6][R10.64] ;  /* 0x000000060a047981 */ /* 0x000f28000c1e1b00 */
[----:B------:R-:W4:Y:S04]  /*0250*/  LDG.E.64 R24, desc[UR6][R10.64+0x8] ;  /* 0x000008060a187981 */ /* 0x000f28000c1e1b00 */
[----:B------:R-:W4:Y:S04]  /*0260*/  LDG.E.64 R28, desc[UR6][R10.64+0x10] ;  /* 0x000010060a1c7981 */ /* 0x000f28000c1e1b00 */
[----:B------:R-:W4:Y:S04]  /*0270*/  LDG.E.64 R26, desc[UR6][R10.64+0x18] ;  /* 0x000018060a1a7981 */ /* 0x000f28000c1e1b00 */
[----:B--2---:R-:W2:Y:S04]  /*0280*/  LD.E.64 R14, desc[UR6][R20.64] ;  /* 0x00000006140e7980 */ /* 0x004ea8000c101b00 */
[----:B---3--:R-:W2:Y:S04]  /*0290*/  LD.E.64 R18, desc[UR6][R22.64] ;  /* 0x0000000616127980 */ /* 0x008ea8000c101b00 */
[----:B----4-:R-:W3:Y:S04]  /*02a0*/  LD.E.64 R4, desc[UR6][R4.64] ;  /* 0x0000000604047980 */ /* 0x010ee8000c101b00 */
[----:B------:R-:W3:Y:S04]  /*02b0*/  LD.E.64 R12, desc[UR6][R24.64] ;  /* 0x00000006180c7980 */ /* 0x000ee8000c101b00 */
[----:B------:R-:W4:Y:S04]  /*02c0*/  LD.E.64 R20, desc[UR6][R28.64] ;  /* 0x000000061c147980 */ /* 0x000f28000c101b00 */
[----:B------:R-:W4:Y:S04]  /*02d0*/  LD.E.64 R22, desc[UR6][R26.64] ;  /* 0x000000061a167980 */ /* 0x000f28000c101b00 */
[----:B------:R-:W4:Y:S01]  /*02e0*/  LDG.E.64 R24, desc[UR6][R10.64+0x30] ;  /* 0x000030060a187981 */ /* 0x000f22000c1e1b00 */
[----:B--2--5:R-:W-:-:S04]  /*02f0*/  IADD3 R16, P1, P2, R18, R16, R14 ;  /* 0x0000001012107210 */ /* 0x024fc80007a3e00e */
[----:B------:R-:W-:Y:S02]  /*0300*/  IADD3.X R17, PT, PT, R19, R17, R15, P1, P2 ;  /* 0x0000001113117210 */ /* 0x000fe40000fe440f */
[----:B------:R-:W2:Y:S01]  /*0310*/  LDG.E.64 R14, desc[UR6][R10.64+0x20] ;  /* 0x000020060a0e7981 */ /* 0x000ea2000c1e1b00 */
[----:B---3--:R-:W-:-:S03]  /*0320*/  IADD3 R12, P1, P2, R12, R16, R4 ;  /* 0x000000100c0c7210 */ /* 0x008fc60007a3e004 */
[----:B------:R-:W3:Y:S01]  /*0330*/  LDG.E.64 R18, desc[UR6][R10.64+0x28] ;  /* 0x000028060a127981 */ /* 0x000ee2000c1e1b00 */
[----:B------:R-:W-:-:S03]  /*0340*/  IADD3.X R13, PT, PT, R13, R17, R5, P1, P2 ;  /* 0x000000110d0d7210 */ /* 0x000fc60000fe4405 */
[----:B------:R-:W3:Y:S04]  /*0350*/  LDG.E.64 R16, desc[UR6][R10.64+0x38] ;  /* 0x000038060a107981 */ /* 0x000ee8000c1e1b00 */
[----:B----4-:R-:W4:Y:S04]  /*0360*/  LD.E.64 R4, desc[UR6][R24.64] ;  /* 0x0000000618047980 */ /* 0x010f28000c101b00 */
[----:B--2---:R-:W2:Y:S04]  /*0370*/  LD.E.64 R14, desc[UR6][R14.64] ;  /* 0x000000060e0e7980 */ /* 0x004ea8000c101b00 */
[----:B---3--:R-:W2:Y:S04]  /*0380*/  LD.E.64 R18, desc[UR6][R18.64] ;  /* 0x0000000612127980 */ /* 0x008ea8000c101b00 */
[----:B------:R-:W4:Y:S01]  /*0390*/  LD.E.64 R16, desc[UR6][R16.64] ;  /* 0x0000000610107980 */ /* 0x000f22000c101b00 */
[----:B------:R-:W-:-:S03]  /*03a0*/  IADD3 R12, P1, P2, R22, R12, R20 ;  /* 0x0000000c160c7210 */ /* 0x000fc60007a3e014 */
[----:B------:R-:W3:Y:S01]  /*03b0*/  LDG.E.64 R24, desc[UR6][R10.64+0x60] ;  /* 0x000060060a187981 */ /* 0x000ee2000c1e1b00 */
[----:B------:R-:W-:-:S03]  /*03c0*/  IADD3.X R29, PT, PT, R23, R13, R21, P1, P2 ;  /* 0x0000000d171d7210 */ /* 0x000fc60000fe4415 */
[----:B------:R-:W3:Y:S04]  /*03d0*/  LDG.E.64 R20, desc[UR6][R10.64+0x40] ;  /* 0x000040060a147981 */ /* 0x000ee8000c1e1b00 */
[----:B------:R-:W3:Y:S01]  /*03e0*/  LDG.E.64 R22, desc[UR6][R10.64+0x48] ;  /* 0x000048060a167981 */ /* 0x000ee2000c1e1b00 */
[----:B--2---:R-:W-:-:S04]  /*03f0*/  IADD3 R13, P1, P2, R18, R12, R14 ;  /* 0x0000000c120d7210 */ /* 0x004fc80007a3e00e */
[----:B------:R-:W-:Y:S02]  /*0400*/  IADD3.X R29, PT, PT, R19, R29, R15, P1, P2 ;  /* 0x0000001d131d7210 */ /* 0x000fe40000fe440f */
[----:B----4-:R-:W-:Y:S01]  /*0410*/  IADD3 R4, P1, P2, R16, R13, R4 ;  /* 0x0000000d10047210 */ /* 0x010fe20007a3e004 */
[----:B------:R-:W2:Y:S04]  /*0420*/  LDG.E.64 R14, desc[UR6][R10.64+0x58] ;  /* 0x000058060a0e7981 */ /* 0x000ea8000c1e1b00 */
[----:B------:R-:W4:Y:S04]  /*0430*/  LDG.E.64 R12, desc[UR6][R10.64+0x50] ;  /* 0x000050060a0c7981 */ /* 0x000f28000c1e1b00 */
[----:B------:R-:W4:Y:S04]  /*0440*/  LDG.E.64 R18, desc[UR6][R10.64+0x68] ;  /* 0x000068060a127981 */ /* 0x000f28000c1e1b00 */
[----:B---3--:R-:W3:Y:S04]  /*0450*/  LD.E.64 R20, desc[UR6][R20.64] ;  /* 0x0000000614147980 */ /* 0x008ee8000c101b00 */
[----:B------:R-:W3:Y:S01]  /*0460*/  LD.E.64 R22, desc[UR6][R22.64] ;  /* 0x0000000616167980 */ /* 0x000ee2000c101b00 */
[----:B------:R-:W-:-:S03]  /*0470*/  IADD3.X R5, PT, PT, R17, R29, R5, P1, P2 ;  /* 0x0000001d11057210 */ /* 0x000fc60000fe4405 */
[----:B------:R-:W3:Y:S04]  /*0480*/  LD.E.64 R16, desc[UR6][R24.64] ;  /* 0x0000000618107980 */ /* 0x000ee8000c101b00 */
[----:B--2---:R-:W2:Y:S04]  /*0490*/  LD.E.64 R14, desc[UR6][R14.64] ;  /* 0x000000060e0e7980 */ /* 0x004ea8000c101b00 */
[----:B----4-:R-:W2:Y:S04]  /*04a0*/  LD.E.64 R12, desc[UR6][R12.64] ;  /* 0x000000060c0c7980 */ /* 0x010ea8000c101b00 */
[----:B------:R-:W4:Y:S01]  /*04b0*/  LD.E.64 R18, desc[UR6][R18.64] ;  /* 0x0000000612127980 */ /* 0x000f22000c101b00 */
[----:B------:R-:W-:Y:S01]  /*04c0*/  VIADD R0, R0, 0x10 ;  /* 0x0000001000007836 */ /* 0x000fe20000000000 */
[----:B---3--:R-:W-:-:S04]  /*04d0*/  IADD3 R27, P3, P4, R22, R4, R20 ;  /* 0x00000004161b7210 */ /* 0x008fc80007c7e014 */
[----:B------:R-:W-:Y:S02]  /*04e0*/  IADD3.X R5, PT, PT, R23, R5, R21, P3, P4 ;  /* 0x0000000517057210 */ /* 0x000fe40001fe8415 */
[----:B------:R-:W-:Y:S02]  /*04f0*/  ISETP.GE.AND P3, PT, R0, -0xc, PT ;  /* 0xfffffff40000780c */ /* 0x000fe40003f66270 */
[----:B------:R-:W-:-:S05]  /*0500*/  IADD3 R10, P6, PT, R10, 0x80, RZ ;  /* 0x000000800a0a7810 */ /* 0x000fca0007fde0ff */
[----:B------:R-:W-:Y:S01]  /*0510*/  IMAD.X R11, RZ, RZ, R11, P6 ;  /* 0x000000ffff0b7224 */ /* 0x000fe200030e060b */
[----:B--2---:R-:W-:-:S04]  /*0520*/  IADD3 R27, P2, P1, R14, R27, R12 ;  /* 0x0000001b0e1b7210 */ /* 0x004fc8000795e00c */
[----:B----4-:R-:W-:Y:S02]  /*0530*/  IADD3 R16, P4, P5, R18, R27, R16 ;  /* 0x0000001b12107210 */ /* 0x010fe40007d9e010 */
[----:B------:R-:W-:-:S04]  /*0540*/  IADD3.X R13, PT, PT, R15, R5, R13, P2, P1 ;  /* 0x000000050f0d7210 */ /* 0x000fc800017e240d */
[----:B------:R-:W-:Y:S01]  /*0550*/  IADD3.X R17, PT, PT, R19, R13, R17, P4, P5 ;  /* 0x0000000d13117210 */ /* 0x000fe200027ea411 */
[----:B------:R-:W-:Y:S06]  /*0560*/  @!P3 BRA `(.L_x_5) ;  /* 0xfffffffc002cb947 */ /* 0x000fec000383ffff */
.L_x_4:
[----:B------:R-:W-:-:S05]  /*0570*/  IMAD.MOV R4, RZ, RZ, -R0 ;  /* 0x000000ffff047224 */ /* 0x000fca00078e0a00 */
[----:B------:R-:W-:-:S13]  /*0580*/  ISETP.GT.AND P1, PT, R4, 0x4, PT ;  /* 0x000000040400780c */ /* 0x000fda0003f24270 */
[----:B------:R-:W-:Y:S05]  /*0590*/  @!P1 BRA `(.L_x_6) ;  /* 0x0000000000709947 */ /* 0x000fea0003800000 */
[----:B------:R-:W2:Y:S04]  /*05a0*/  LDG.E.64 R26, desc[UR6][R10.64+-0x10] ;  /* 0xfffff0060a1a7981 */ /* 0x000ea8000c1e1b00 */
[----:B------:R-:W3:Y:S04]  /*05b0*/  LDG.E.64 R28, desc[UR6][R10.64+-0x8] ;  /* 0xfffff8060a1c7981 */ /* 0x000ee8000c1e1b00 */
[----:B------:R-:W4:Y:S04]  /*05c0*/  LDG.E.64 R24, desc[UR6][R10.64] ;  /* 0x000000060a187981 */ /* 0x000f28000c1e1b00 */
[----:B------:R-:W4:Y:S04]  /*05d0*/  LDG.E.64 R18, desc[UR6][R10.64+0x8] ;  /* 0x000008060a127981 */ /* 0x000f28000c1e1b00 */
[----:B------:R-:W4:Y:S04]  /*05e0*/  LDG.E.64 R20, desc[UR6][R10.64+0x10] ;  /* 0x000010060a147981 */ /* 0x000f28000c1e1b00 */
[----:B------:R-:W4:Y:S04]  /*05f0*/  LDG.E.64 R22, desc[UR6][R10.64+0x18] ;  /* 0x000018060a167981 */ /* 0x000f28000c1e1b00 */
[----:B------:R-:W4:Y:S04]  /*0600*/  LDG.E.64 R14, desc[UR6][R10.64+0x28] ;  /* 0x000028060a0e7981 */ /* 0x000f28000c1e1b00 */
[----:B--2---:R-:W2:Y:S04]  /*0610*/  LD.E.64 R12, desc[UR6][R26.64] ;  /* 0x000000061a0c7980 */ /* 0x004ea8000c101b00 */
[----:B---3--:R-:W2:Y:S04]  /*0620*/  LD.E.64 R28, desc[UR6][R28.64] ;  /* 0x000000061c1c7980 */ /* 0x008ea8000c101b00 */
[----:B----4-:R-:W3:Y:S04]  /*0630*/  LD.E.64 R18, desc[UR6][R18.64] ;  /* 0x0000000612127980 */ /* 0x010ee8000c101b00 */
[----:B------:R-:W4:Y:S04]  /*0640*/  LD.E.64 R20, desc[UR6][R20.64] ;  /* 0x0000000614147980 */ /* 0x000f28000c101b00 */
[----:B------:R-:W4:Y:S04]  /*0650*/  LD.E.64 R22, desc[UR6][R22.64] ;  /* 0x0000000616167980 */ /* 0x000f28000c101b00 */
[----:B------:R-:W4:Y:S01]  /*0660*/  LD.E.64 R14, desc[UR6][R14.64] ;  /* 0x000000060e0e7980 */ /* 0x000f22000c101b00 */
[----:B--2--5:R-:W-:-:S04]  /*0670*/  IADD3 R5, P0, P1, R28, R16, R12 ;  /* 0x000000101c057210 */ /* 0x024fc8000791e00c */
[----:B------:R-:W-:Y:S02]  /*0680*/  IADD3.X R4, PT, PT, R29, R17, R13, P0, P1 ;  /* 0x000000111d047210 */ /* 0x000fe400007e240d */
[----:B------:R-:W2:Y:S04]  /*0690*/  LDG.E.64 R12, desc[UR6][R10.64+0x20] ;  /* 0x000020060a0c7981 */ /* 0x000ea8000c1e1b00 */
[----:B------:R-:W3:Y:S04]  /*06a0*/  LD.E.64 R16, desc[UR6][R24.64] ;  /* 0x0000000618107980 */ /* 0x000ee8000c101b00 */
[----:B--2---:R-:W2:Y:S01]  /*06b0*/  LD.E.64 R12, desc[UR6][R12.64] ;  /* 0x000000060c0c7980 */ /* 0x004ea2000c101b00 */
[----:B---3--:R-:W-:-:S04]  /*06c0*/  IADD3 R5, P0, P3, R18, R5, R16 ;  /* 0x0000000512057210 */ /* 0x008fc80007b1e010 */
[----:B----4-:R-:W-:Y:S02]  /*06d0*/  IADD3 R5, P2, P1, R22, R5, R20 ;  /* 0x0000000516057210 */ /* 0x010fe4000795e014 */
[----:B------:R-:W-:Y:S02]  /*06e0*/  IADD3.X R17, PT, PT, R19, R4, R17, P0, P3 ;  /* 0x0000000413117210 */ /* 0x000fe400007e6411 */
[----:B------:R-:W-:Y:S02]  /*06f0*/  IADD3 R10, P5, PT, R10, 0x40, RZ ;  /* 0x000000400a0a7810 */ /* 0x000fe40007fbe0ff */
[----:B------:R-:W-:Y:S01]  /*0700*/  IADD3.X R17, PT, PT, R23, R17, R21, P2, P1 ;  /* 0x0000001117117210 */ /* 0x000fe200017e2415 */
[----:B------:R-:W-:Y:S01]  /*0710*/  VIADD R0, R0, 0x8 ;  /* 0x0000000800007836 */ /* 0x000fe20000000000 */
[----:B------:R-:W-:Y:S01]  /*0720*/  PLOP3.LUT P0, PT, PT, PT, PT, 0x8, 0x80 ;  /* 0x000000000080781c */ /* 0x000fe20003f0e170 */
[----:B------:R-:W-:Y:S01]  /*0730*/  IMAD.X R11, RZ, RZ, R11, P5 ;  /* 0x000000ffff0b7224 */ /* 0x000fe200028e060b */
[----:B--2---:R-:W-:-:S04]  /*0740*/  IADD3 R16, P3, P4, R14, R5, R12 ;  /* 0x000000050e107210 */ /* 0x004fc80007c7e00c */
[----:B------:R-:W-:-:S09]  /*0750*/  IADD3.X R17, PT, PT, R15, R17, R13, P3, P4 ;  /* 0x000000110f117210 */ /* 0x000fd20001fe840d */
.L_x_6:
[----:B------:R-:W-:-:S13]  /*0760*/  ISETP.NE.OR P0, PT, R0, RZ, P0 ;  /* 0x000000ff0000720c */ /* 0x000fda0000705670 */
[----:B------:R-:W-:Y:S05]  /*0770*/  @!P0 BRA `(.L_x_2) ;  /* 0x0000000000488947 */ /* 0x000fea0003800000 */
.L_x_3:
[----:B------:R-:W2:Y:S04]  /*0780*/  LDG.E.64 R4, desc[UR6][R10.64+-0x10] ;  /* 0xfffff0060a047981 */ /* 0x000ea8000c1e1b00 */
[----:B------:R-:W3:Y:S04]  /*0790*/  LDG.E.64 R14, desc[UR6][R10.64+-0x8] ;  /* 0xfffff8060a0e7981 */ /* 0x000ee8000c1e1b00 */
[----:B------:R-:W4:Y:S04]  /*07a0*/  LDG.E.64 R12, desc[UR6][R10.64] ;  /* 0x000000060a0c7981 */ /* 0x000f28000c1e1b00 */
[----:B------:R-:W4:Y:S04]  /*07b0*/  LDG.E.64 R18, desc[UR6][R10.64+0x8] ;  /* 0x000008060a127981 */ /* 0x000f28000c1e1b00 */
[----:B--2---:R-:W2:Y:S04]  /*07c0*/  LD.E.64 R4, desc[UR6][R4.64] ;  /* 0x0000000604047980 */ /* 0x004ea8000c101b00 */
[----:B---3--:R-:W2:Y:S04]  /*07d0*/  LD.E.64 R14, desc[UR6][R14.64] ;  /* 0x000000060e0e7980 */ /* 0x008ea8000c101b00 */
[----:B----4-:R-:W3:Y:S04]  /*07e0*/  LD.E.64 R12, desc[UR6][R12.64] ;  /* 0x000000060c0c7980 */ /* 0x010ee8000c101b00 */
[----:B------:R-:W3:Y:S01]  /*07f0*/  LD.E.64 R18, desc[UR6][R18.64] ;  /* 0x0000000612127980 */ /* 0x000ee2000c101b00 */
[----:B------:R-:W-:Y:S01]  /*0800*/  VIADD R0, R0, 0x4 ;  /* 0x0000000400007836 */ /* 0x000fe20000000000 */
[----:B------:R-:W-:-:S04]  /*0810*/  IADD3 R20, P5, PT, R10, 0x20, RZ ;  /* 0x000000200a147810 */ /* 0x000fc80007fbe0ff */
[----:B------:R-:W-:Y:S01]  /*0820*/  ISETP.NE.AND P0, PT, R0, RZ, PT ;  /* 0x000000ff0000720c */ /* 0x000fe20003f05270 */
[----:B------:R-:W-:Y:S02]  /*0830*/  IMAD.X R11, RZ, RZ, R11, P5 ;  /* 0x000000ffff0b7224 */ /* 0x000fe400028e060b */
[----:B------:R-:W-:Y:S01]  /*0840*/  IMAD.MOV.U32 R10, RZ, RZ, R20 ;  /* 0x000000ffff0a7224 */ /* 0x000fe200078e0014 */
[----:B--2--5:R-:W-:-:S04]  /*0850*/  IADD3 R21, P1, P2, R14, R16, R4 ;  /* 0x000000100e157210 */ /* 0x024fc80007a3e004 */
[----:B------:R-:W-:Y:S02]  /*0860*/  IADD3.X R17, PT, PT, R15, R17, R5, P1, P2 ;  /* 0x000000110f117210 */ /* 0x000fe40000fe4405 */
[----:B---3--:R-:W-:-:S04]  /*0870*/  IADD3 R16, P3, P4, R18, R21, R12 ;  /* 0x0000001512107210 */ /* 0x008fc80007c7e00c */
[----:B------:R-:W-:Y:S01]  /*0880*/  IADD3.X R17, PT, PT, R19, R17, R13, P3, P4 ;  /* 0x0000001113117210 */ /* 0x000fe20001fe840d */
[----:B------:R-:W-:Y:S08]  /*0890*/  @P0 BRA `(.L_x_3) ;  /* 0xfffffffc00b80947 */ /* 0x000ff0000383ffff */
.L_x_2:
[----:B------:R-:W-:-:S13]  /*08a0*/  ISETP.NE.AND P0, PT, R2, RZ, PT ;  /* 0x000000ff0200720c */ /* 0x000fda0003f05270 */
[----:B------:R-:W-:Y:S05]  /*08b0*/  @!P0 BRA `(.L_x_1) ;  /* 0x0000000000308947 */ /* 0x000fea0003800000 */
[----:B------:R-:W0:Y:S01]  /*08c0*/  LDC.64 R4, c[0x0][0x388] ;  /* 0x0000e200ff047b82 */ /* 0x000e220000000a00 */
[----:B------:R-:W-:Y:S02]  /*08d0*/  IMAD.MOV R0, RZ, RZ, -R2 ;  /* 0x000000ffff007224 */ /* 0x000fe400078e0a02 */
[----:B0-----:R-:W-:-:S07]  /*08e0*/  IMAD.WIDE.U32 R4, R3, 0x8, R4 ;  /* 0x0000000803047825 */ /* 0x001fce00078e0004 */
.L_x_7:
[----:B------:R-:W2:Y:S01]  /*08f0*/  LDG.E.64 R2, desc[UR6][R4.64] ;  /* 0x0000000604027981 */ /* 0x000ea2000c1e1b00 */
[----:B------:R-:W-:-:S05]  /*0900*/  VIADD R0, R0, 0x1 ;  /* 0x0000000100007836 */ /* 0x000fca0000000000 */
[----:B------:R-:W-:Y:S01]  /*0910*/  ISETP.NE.AND P0, PT, R0, RZ, PT ;  /* 0x000000ff0000720c */ /* 0x000fe20003f05270 */
[----:B--2---:R-:W2:Y:S01]  /*0920*/  LD.E.64 R2, desc[UR6][R2.64] ;  /* 0x0000000602027980 */ /* 0x004ea2000c101b00 */
[----:B------:R-:W-:-:S05]  /*0930*/  IADD3 R4, P2, PT, R4, 0x8, RZ ;  /* 0x0000000804047810 */ /* 0x000fca0007f5e0ff */
[----:B------:R-:W-:Y:S01]  /*0940*/  IMAD.X R5, RZ, RZ, R5, P2 ;  /* 0x000000ffff057224 */ /* 0x000fe200010e0605 */
[----:B--2--5:R-:W-:-:S05]  /*0950*/  IADD3 R16, P1, PT, R2, R16, RZ ;  /* 0x0000001002107210 */ /* 0x024fca0007f3e0ff */
[----:B------:R-:W-:Y:S01]  /*0960*/  IMAD.X R17, R3, 0x1, R17, P1 ;  /* 0x0000000103117824 */ /* 0x000fe200008e0611 */
[----:B------:R-:W-:Y:S07]  /*0970*/  @P0 BRA `(.L_x_7) ;  /* 0xfffffffc00dc0947 */ /* 0x000fee000383ffff */
.L_x_1:
[----:B------:R-:W-:Y:S01]  /*0980*/  BAR.SYNC.DEFER_BLOCKING 0x0 ;  /* 0x0000000000007b1d */ /* 0x000fe20000010000 */
[----:B------:R-:W-:-:S05]  /*0990*/  CS2R R2, SR_CLOCKLO ;  /* 0x0000000000027805 */ /* 0x000fca0000015000 */
[----:B------:R-:W2:Y:S02]  /*09a0*/  LDG.E.64 R6, desc[UR6][R6.64] ;  /* 0x0000000606067981 */ /* 0x000ea4000c1e1b00 */
[----:B--2--5:R-:W-:-:S05]  /*09b0*/  IADD3 R16, P0, PT, R6, R16, RZ ;  /* 0x0000001006107210 */ /* 0x024fca0007f1e0ff */
        /* <DEDUP_REMOVED lines=8> */
.L_x_8:
        /* <DEDUP_REMOVED lines=12> */
.L_x_27:


//--------------------- .text._Z8init_memPm       --------------------------
	.section	.text._Z8init_memPm,"ax",@progbits
	.align	128
        .global         _Z8init_memPm
        .type           _Z8init_memPm,@function
        .size           _Z8init_memPm,(.L_x_28 - _Z8init_memPm)
        .other          _Z8init_memPm,@"STO_CUDA_ENTRY STV_DEFAULT"
_Z8init_memPm:
.text._Z8init_memPm:
[----:B------:R-:W-:Y:S01]  /*0000*/  LDC R1, c[0x0][0x37c] ;  /* 0x0000df00ff017b82 */ /* 0x000fe20000000800 */
[----:B------:R-:W0:Y:S01]  /*0010*/  LDCU.64 UR6, c[0x0][0x380] ;  /* 0x00007000ff0677ac */ /* 0x000e220008000a00 */
[----:B------:R-:W1:Y:S01]  /*0020*/  LDCU.64 UR8, c[0x0][0x358] ;  /* 0x00006b00ff0877ac */ /* 0x000e620008000a00 */
[----:B------:R-:W-:Y:S01]  /*0030*/  UMOV UR4, URZ ;  /* 0x000000ff00047c82 */ /* 0x000fe20008000000 */
[----:B------:R-:W-:Y:S01]  /*0040*/  UMOV UR14, 0x1f ;  /* 0x0000001f000e7882 */ /* 0x000fe20000000000 */
[----:B0-----:R-:W-:-:S04]  /*0050*/  UIADD3 UR5, UP0, UPT, UR6, 0x800, URZ ;  /* 0x0000080006057890 */ /* 0x001fc8000ff1e0ff */
[----:B------:R-:W-:Y:S02]  /*0060*/  UIADD3.X UR6, UPT, UPT, URZ, UR7, URZ, UP0, !UPT ;  /* 0x00000007ff067290 */ /* 0x000fe400087fe4ff */
[----:B------:R-:W-:Y:S01]  /*0070*/  IMAD.U32 R0, RZ, RZ, UR5 ;  /* 0x00000005ff007e24 */ /* 0x000fe2000f8e00ff */
[----:B------:R-:W-:-:S03]  /*0080*/  UMOV UR5, URZ ;  /* 0x000000ff00057c82 */ /* 0x000fc60008000000 */
[----:B-1----:R-:W-:-:S07]  /*0090*/  MOV R11, UR6 ;  /* 0x00000006000b7c02 */ /* 0x002fce0008000f00 */
.L_x_9:
[----:B------:R-:W-:Y:S02]  /*00a0*/  UIADD3 UR12, UP1, UPT, UR14, -0x1f, URZ ;  /* 0xffffffe10e0c7890 */ /* 0x000fe4000ff3e0ff */
[----:B0-----:R-:W-:Y:S01]  /*00b0*/  IMAD.U32 R8, RZ, RZ, UR14 ;  /* 0x0000000eff087e24 */ /* 0x001fe2000f8e00ff */
[----:B------:R-:W-:Y:S01]  /*00c0*/  UIADD3 UR10, UP2, UPT, UR14, -0x1e, URZ ;  /* 0xffffffe20e0a7890 */ /* 0x000fe2000ff5e0ff */
[----:B------:R-:W-:Y:S01]  /*00d0*/  MOV R9, UR5 ;  /* 0x0000000500097c02 */ /* 0x000fe20008000f00 */
[----:B------:R-:W-:Y:S01]  /*00e0*/  UIADD3.X UR13, UPT, UPT, UR5, -0x1, URZ, UP1, !UPT ;  /* 0xffffffff050d7890 */ /* 0x000fe20008ffe4ff */
[----:B------:R-:W-:Y:S01]  /*00f0*/  IMAD.MOV.U32 R2, RZ, RZ, R0 ;  /* 0x000000ffff027224 */ /* 0x000fe200078e0000 */
[----:B------:R-:W-:Y:S01]  /*0100*/  UIADD3.X UR11, UPT, UPT, UR5, -0x1, URZ, UP2, !UPT ;  /* 0xffffffff050b7890 */ /* 0x000fe200097fe4ff */
[----:B------:R-:W-:Y:S01]  /*0110*/  MOV R3, R11 ;  /* 0x0000000b00037202 */ /* 0x000fe20000000f00 */
[----:B------:R-:W-:Y:S01]  /*0120*/  UIADD3 UR6, UP0, UPT, UR14, -0x1d, URZ ;  /* 0xffffffe30e067890 */ /* 0x000fe2000ff1e0ff */
[----:B------:R-:W-:Y:S01]  /*0130*/  IMAD.U32 R4, RZ, RZ, UR12 ;  /* 0x0000000cff047e24 */ /* 0x000fe2000f8e00ff */
[----:B------:R-:W-:Y:S01]  /*0140*/  UIADD3 UR7, UP2, UPT, UR14, -0x1c, URZ ;  /* 0xffffffe40e077890 */ /* 0x000fe2000ff5e0ff */
[----:B------:R-:W-:Y:S01]  /*0150*/  MOV R5, UR13 ;  /* 0x0000000d00057c02 */ /* 0x000fe20008000f00 */
[----:B------:R-:W-:Y:S01]  /*0160*/  UIADD3.X UR13, UPT, UPT, UR5, -0x1, URZ, UP0, !UPT ;  /* 0xffffffff050d7890 */ /* 0x000fe200087fe4ff */
[----:B------:R-:W-:Y:S01]  /*0170*/  MOV R7, UR11 ;  /* 0x0000000b00077c02 */ /* 0x000fe20008000f00 */
[----:B------:R-:W-:Y:S01]  /*0180*/  UIADD3.X UR11, UPT, UPT, UR5, -0x1, URZ, UP2, !UPT ;  /* 0xffffffff050b7890 */ /* 0x000fe200097fe4ff */
[----:B------:R-:W-:Y:S01]  /*0190*/  IMAD.U32 R6, RZ, RZ, UR10 ;  /* 0x0000000aff067e24 */ /* 0x000fe2000f8e00ff */
[----:B------:R-:W-:Y:S01]  /*01a0*/  UIADD3 UR12, UP1, UPT, UR14, -0x1b, URZ ;  /* 0xffffffe50e0c7890 */ /* 0x000fe2000ff3e0ff */
[----:B------:R0:W-:Y:S01]  /*01b0*/  STG.E.64 desc[UR8][R2.64+0x780], R8 ;  /* 0x0007800802007986 */ /* 0x0001e2000c101b08 */
[----:B------:R-:W-:Y:S01]  /*01c0*/  UIADD3 UR10, UP2, UPT, UR14, -0x1a, URZ ;  /* 0xffffffe60e0a7890 */ /* 0x000fe2000ff5e0ff */
[----:B------:R-:W-:Y:S01]  /*01d0*/  IMAD.U32 R10, RZ, RZ, UR7 ;  /* 0x00000007ff0a7e24 */ /* 0x000fe2000f8e00ff */
[----:B------:R-:W-:Y:S01]  /*01e0*/  MOV R11, UR11 ;  /* 0x0000000b000b7c02 */ /* 0x000fe20008000f00 */
[----:B------:R1:W-:Y:S01]  /*01f0*/  STG.E.64 desc[UR8][R2.64+-0x800], R4 ;  /* 0xfff8000402007986 */ /* 0x0003e2000c101b08 */
[----:B------:R-:W-:Y:S01]  /*0200*/  UIADD3.X UR11, UPT, UPT, UR5, -0x1, URZ, UP2, !UPT ;  /* 0xffffffff050b7890 */ /* 0x000fe200097fe4ff */
[----:B------:R-:W-:Y:S01]  /*0210*/  IADD3 R0, P0, PT, R2, 0x1000, RZ ;  /* 0x0000100002007810 */ /* 0x000fe20007f1e0ff */
[----:B------:R-:W-:Y:S01]  /*0220*/  UIADD3 UR7, UP2, UPT, UR14, -0x18, URZ ;  /* 0xffffffe80e077890 */ /* 0x000fe2000ff5e0ff */
[----:B------:R2:W-:Y:S01]  /*0230*/  STG.E.64 desc[UR8][R2.64+-0x780], R6 ;  /* 0xfff8800602007986 */ /* 0x0005e2000c101b08 */
[----:B------:R-:W-:-:S03]  /*0240*/  UIADD3 UR4, UPT, UPT, UR4, 0x1000, URZ ;  /* 0x0000100004047890 */ /* 0x000fc6000fffe0ff */
[----:B------:R3:W-:Y:S01]  /*0250*/  STG.E.64 desc[UR8][R2.64+-0x680], R10 ;  /* 0xfff9800a02007986 */ /* 0x0007e2000c101b08 */
[----:B0-----:R-:W-:Y:S01]  /*0260*/  MOV R9, UR13 ;  /* 0x0000000d00097c02 */ /* 0x001fe20008000f00 */
[----:B------:R-:W-:Y:S01]  /*0270*/  UIADD3.X UR13, UPT, UPT, UR5, -0x1, URZ, UP1, !UPT ;  /* 0xffffffff050d7890 */ /* 0x000fe20008ffe4ff */
[----:B------:R-:W-:Y:S01]  /*0280*/  IMAD.U32 R8, RZ, RZ, UR6 ;  /* 0x00000006ff087e24 */ /* 0x000fe2000f8e00ff */
[----:B------:R-:W-:Y:S01]  /*0290*/  UIADD3 UR6, UP0, UPT, UR14, -0x19, URZ ;  /* 0xffffffe70e067890 */ /* 0x000fe2000ff1e0ff */
[----:B-1----:R-:W-:Y:S01]  /*02a0*/  IMAD.U32 R4, RZ, RZ, UR12 ;  /* 0x0000000cff047e24 */ /* 0x002fe2000f8e00ff */
[----:B------:R-:W-:Y:S02]  /*02b0*/  UIADD3 UR12, UP1, UPT, UR14, -0x17, URZ ;  /* 0xffffffe90e0c7890 */ /* 0x000fe4000ff3e0ff */
[----:B------:R-:W-:Y:S01]  /*02c0*/  MOV R5, UR13 ;  /* 0x0000000d00057c02 */ /* 0x000fe20008000f00 */
[----:B------:R-:W-:Y:S01]  /*02d0*/  UIADD3.X UR13, UPT, UPT, UR5, -0x1, URZ, UP0, !UPT ;  /* 0xffffffff050d7890 */ /* 0x000fe200087fe4ff */
[----:B--2---:R-:W-:Y:S01]  /*02e0*/  MOV R7, UR11 ;  /* 0x0000000b00077c02 */ /* 0x004fe20008000f00 */
[----:B------:R-:W-:Y:S01]  /*02f0*/  UIADD3.X UR11, UPT, UPT, UR5, -0x1, URZ, UP2, !UPT ;  /* 0xffffffff050b7890 */ /* 0x000fe200097fe4ff */
[----:B------:R-:W-:Y:S01]  /*0300*/  IMAD.U32 R6, RZ, RZ, UR10 ;  /* 0x0000000aff067e24 */ /* 0x000fe2000f8e00ff */
[----:B------:R-:W-:Y:S01]  /*0310*/  UIADD3 UR10, UP2, UPT, UR14, -0x16, URZ ;  /* 0xffffffea0e0a7890 */ /* 0x000fe2000ff5e0ff */
[----:B------:R0:W-:Y:S01]  /*0320*/  STG.E.64 desc[UR8][R2.64+-0x700], R8 ;  /* 0xfff9000802007986 */ /* 0x0001e2000c101b08 */
[----:B---3--:R-:W-:-:S02]  /*0330*/  IMAD.U32 R10, RZ, RZ, UR7 ;  /* 0x00000007ff0a7e24 */ /* 0x008fc4000f8e00ff */
[----:B------:R-:W-:Y:S01]  /*0340*/  MOV R11, UR11 ;  /* 0x0000000b000b7c02 */ /* 0x000fe20008000f00 */
[----:B------:R-:W-:Y:S01]  /*0350*/  UIADD3.X UR11, UPT, UPT, UR5, -0x1, URZ, UP2, !UPT ;  /* 0xffffffff050b7890 */ /* 0x000fe200097fe4ff */
[----:B------:R1:W-:Y:S01]  /*0360*/  STG.E.64 desc[UR8][R2.64+-0x600], R4 ;  /* 0xfffa000402007986 */ /* 0x0003e2000c101b08 */
[----:B------:R-:W-:-:S03]  /*0370*/  UIADD3 UR7, UP2, UPT, UR14, -0x14, URZ ;  /* 0xffffffec0e077890 */ /* 0x000fc6000ff5e0ff */
[----:B------:R2:W-:Y:S04]  /*0380*/  STG.E.64 desc[UR8][R2.64+-0x580], R6 ;  /* 0xfffa800602007986 */ /* 0x0005e8000c101b08 */
[----:B------:R3:W-:Y:S01]  /*0390*/  STG.E.64 desc[UR8][R2.64+-0x480], R10 ;  /* 0xfffb800a02007986 */ /* 0x0007e2000c101b08 */
[----:B0-----:R-:W-:Y:S01]  /*03a0*/  MOV R9, UR13 ;  /* 0x0000000d00097c02 */ /* 0x001fe20008000f00 */
[----:B------:R-:W-:Y:S01]  /*03b0*/  UIADD3.X UR13, UPT, UPT, UR5, -0x1, URZ, UP1, !UPT ;  /* 0xffffffff050d7890 */ /* 0x000fe20008ffe4ff */
[----:B------:R-:W-:Y:S01]  /*03c0*/  IMAD.U32 R8, RZ, RZ, UR6 ;  /* 0x00000006ff087e24 */ /* 0x000fe2000f8e00ff */
[----:B------:R-:W-:Y:S01]  /*03d0*/  UIADD3 UR6, UP0, UPT, UR14, -0x15, URZ ;  /* 0xffffffeb0e067890 */ /* 0x000fe2000ff1e0ff */
[----:B-1----:R-:W-:Y:S01]  /*03e0*/  IMAD.U32 R4, RZ, RZ, UR12 ;  /* 0x0000000cff047e24 */ /* 0x002fe2000f8e00ff */
[----:B------:R-:W-:-:S02]  /*03f0*/  UIADD3 UR12, UP1, UPT, UR14, -0x13, URZ ;  /* 0xffffffed0e0c7890 */ /* 0x000fc4000ff3e0ff */
[----:B------:R-:W-:Y:S01]  /*0400*/  MOV R5, UR13 ;  /* 0x0000000d00057c02 */ /* 0x000fe20008000f00 */
[----:B------:R-:W-:Y:S01]  /*0410*/  UIADD3.X UR13, UPT, UPT, UR5, -0x1, URZ, UP0, !UPT ;  /* 0xffffffff050d7890 */ /* 0x000fe200087fe4ff */
[----:B--2---:R-:W-:Y:S01]  /*0420*/  MOV R7, UR11 ;  /* 0x0000000b00077c02 */ /* 0x004fe20008000f00 */
[----:B------:R-:W-:Y:S01]  /*0430*/  UIADD3.X UR11, UPT, UPT, UR5, -0x1, URZ, UP2, !UPT ;  /* 0xffffffff050b7890 */ /* 0x000fe200097fe4ff */
[----:B------:R-:W-:Y:S01]  /*0440*/  IMAD.U32 R6, RZ, RZ, UR10 ;  /* 0x0000000aff067e24 */ /* 0x000fe2000f8e00ff */
[----:B------:R-:W-:Y:S01]  /*0450*/  UIADD3 UR10, UP2, UPT, UR14, -0x12, URZ ;  /* 0xffffffee0e0a7890 */ /* 0x000fe2000ff5e0ff */
[----:B------:R0:W-:Y:S01]  /*0460*/  STG.E.64 desc[UR8][R2.64+-0x500], R8 ;  /* 0xfffb000802007986 */ /* 0x0001e2000c101b08 */
[----:B---3--:R-:W-:Y:S02]  /*0470*/  IMAD.U32 R10, RZ, RZ, UR7 ;  /* 0x00000007ff0a7e24 */ /* 0x008fe4000f8e00ff */
        /* <DEDUP_REMOVED lines=76> */
[----:B------:R0:W-:Y:S01]  /*0940*/  STG.E.64 desc[UR8][R2.64+0x300], R8 ;  /* 0x0003000802007986 */ /* 0x0001e2000c101b08 */
[----:B------:R-:W-:Y:S01]  /*0950*/  IMAD.U32 R6, RZ, RZ, UR10 ;  /* 0x0000000aff067e24 */ /* 0x000fe2000f8e00ff */
[----:B------:R-:W-:Y:S01]  /*0960*/  UIADD3 UR10, UP0, UPT, UR14, -0x2, URZ ;  /* 0xfffffffe0e0a7890 */ /* 0x000fe2000ff1e0ff */
[----:B---3--:R-:W-:Y:S01]  /*0970*/  IMAD.U32 R10, RZ, RZ, UR7 ;  /* 0x00000007ff0a7e24 */ /* 0x008fe2000f8e00ff */
[----:B------:R1:W-:Y:S01]  /*0980*/  STG.E.64 desc[UR8][R2.64+0x400], R4 ;  /* 0x0004000402007986 */ /* 0x0003e2000c101b08 */
[----:B------:R-:W-:Y:S01]  /*0990*/  MOV R11, UR11 ;  /* 0x0000000b000b7c02 */ /* 0x000fe20008000f00 */
[----:B------:R-:W-:-:S02]  /*09a0*/  UIADD3.X UR11, UPT, UPT, UR5, -0x1, URZ, UP0, !UPT ;  /* 0xffffffff050b7890 */ /* 0x000fc400087fe4ff */
[----:B------:R2:W-:Y:S04]  /*09b0*/  STG.E.64 desc[UR8][R2.64+0x480], R6 ;  /* 0x0004800602007986 */ /* 0x0005e8000c101b08 */
[----:B------:R3:W-:Y:S01]  /*09c0*/  STG.E.64 desc[UR8][R2.64+0x580], R10 ;  /* 0x0005800a02007986 */ /* 0x0007e2000c101b08 */
[----:B0-----:R-:W-:Y:S01]  /*09d0*/  IMAD.U32 R8, RZ, RZ, UR6 ;  /* 0x00000006ff087e24 */ /* 0x001fe2000f8e00ff */
[----:B------:R-:W-:Y:S01]  /*09e0*/  UIADD3 UR6, UP2, UPT, UR14, -0x1, URZ ;  /* 0xffffffff0e067890 */ /* 0x000fe2000ff5e0ff */
[----:B------:R-:W-:Y:S01]  /*09f0*/  MOV R9, UR13 ;  /* 0x0000000d00097c02 */ /* 0x000fe20008000f00 */
[----:B------:R-:W-:Y:S01]  /*0a00*/  UIADD3.X UR13, UPT, UPT, UR5, -0x1, URZ, UP1, !UPT ;  /* 0xffffffff050d7890 */ /* 0x000fe20008ffe4ff */
[----:B-1----:R-:W-:Y:S01]  /*0a10*/  IMAD.U32 R4, RZ, RZ, UR12 ;  /* 0x0000000cff047e24 */ /* 0x002fe2000f8e00ff */
[----:B------:R-:W-:-:S02]  /*0a20*/  UIADD3.X UR7, UPT, UPT, UR5, -0x1, URZ, UP2, !UPT ;  /* 0xffffffff05077890 */ /* 0x000fc400097fe4ff */
[----:B------:R-:W-:Y:S01]  /*0a30*/  IMAD.U32 R12, RZ, RZ, UR6 ;  /* 0x00000006ff0c7e24 */ /* 0x000fe2000f8e00ff */
[----:B--2---:R-:W-:Y:S01]  /*0a40*/  MOV R7, UR11 ;  /* 0x0000000b00077c02 */ /* 0x004fe20008000f00 */
[----:B------:R-:W-:Y:S01]  /*0a50*/  IMAD.U32 R6, RZ, RZ, UR10 ;  /* 0x0000000aff067e24 */ /* 0x000fe2000f8e00ff */
[----:B------:R-:W-:Y:S01]  /*0a60*/  MOV R5, UR13 ;  /* 0x0000000d00057c02 */ /* 0x000fe20008000f00 */
[----:B------:R0:W-:Y:S01]  /*0a70*/  STG.E.64 desc[UR8][R2.64+0x500], R8 ;  /* 0x0005000802007986 */ /* 0x0001e2000c101b08 */
[----:B------:R-:W-:Y:S01]  /*0a80*/  MOV R13, UR7 ;  /* 0x00000007000d7c02 */ /* 0x000fe20008000f00 */
[----:B------:R-:W-:Y:S01]  /*0a90*/  UIADD3 UR14, UP0, UPT, UR14, 0x20, URZ ;  /* 0x000000200e0e7890 */ /* 0x000fe2000ff1e0ff */
[----:B---3--:R-:W-:Y:S01]  /*0aa0*/  IMAD.X R11, RZ, RZ, R3, P0 ;  /* 0x000000ffff0b7224 */ /* 0x008fe200000e0603 */
[----:B------:R0:W-:Y:S02]  /*0ab0*/  STG.E.64 desc[UR8][R2.64+0x600], R4 ;  /* 0x0006000402007986 */ /* 0x0001e4000c101b08 */
[----:B------:R-:W-:-:S02]  /*0ac0*/  UIADD3.X UR5, UPT, UPT, URZ, UR5, URZ, UP0, !UPT ;  /* 0x00000005ff057290 */ /* 0x000fc400087fe4ff */
[----:B------:R0:W-:Y:S01]  /*0ad0*/  STG.E.64 desc[UR8][R2.64+0x680], R6 ;  /* 0x0006800602007986 */ /* 0x0001e2000c101b08 */
[----:B------:R-:W-:-:S03]  /*0ae0*/  UISETP.NE.AND UP0, UPT, UR4, 0xa00000, UPT ;  /* 0x00a000000400788c */ /* 0x000fc6000bf05270 */
[----:B------:R0:W-:Y:S06]  /*0af0*/  STG.E.64 desc[UR8][R2.64+0x700], R12 ;  /* 0x0007000c02007986 */ /* 0x0001ec000c101b08 */
[----:B------:R-:W-:Y:S05]  /*0b00*/  BRA.U UP0, `(.L_x_9) ;  /* 0xfffffff500647547 */ /* 0x000fea000b83ffff */
[----:B------:R-:W-:Y:S05]  /*0b10*/  EXIT ;  /* 0x000000000000794d */ /* 0x000fea0003800000 */
.L_x_10:
        /* <DEDUP_REMOVED lines=14> */
.L_x_28:


//--------------------- .text._Z18build_evictionsetsPmS_PiS_ --------------------------
	.section	.text._Z18build_evictionsetsPmS_PiS_,"ax",@progbits
	.align	128
        .global         _Z18build_evictionsetsPmS_PiS_
        .type           _Z18build_evictionsetsPmS_PiS_,@function
        .size           _Z18build_evictionsetsPmS_PiS_,(.L_x_29 - _Z18build_evictionsetsPmS_PiS_)
        .other          _Z18build_evictionsetsPmS_PiS_,@"STO_CUDA_ENTRY STV_DEFAULT"
_Z18build_evictionsetsPmS_PiS_:
.text._Z18build_evictionsetsPmS_PiS_:
[----:B------:R-:W0:Y:S01]  /*0000*/  LDC R1, c[0x0][0x37c] ;  /* 0x0000df00ff017b82 */ /* 0x000e220000000800 */
[----:B------:R-:W1:Y:S01]  /*0010*/  LDCU.64 UR4, c[0x0][0x388] ;  /* 0x00007100ff0477ac */ /* 0x000e620008000a00 */
[----:B0-----:R-:W-:Y:S01]  /*0020*/  VIADD R1, R1, 0xfffffff8 ;  /* 0xfffffff801017836 */ /* 0x001fe20000000000 */
[----:B------:R-:W0:Y:S01]  /*0030*/  LDCU.64 UR8, c[0x0][0x358] ;  /* 0x00006b00ff0877ac */ /* 0x000e220008000a00 */
[----:B------:R-:W-:Y:S01]  /*0040*/  UMOV UR6, 0x1 ;  /* 0x0000000100067882 */ /* 0x000fe20000000000 */
[----:B-1----:R-:W-:-:S04]  /*0050*/  UIADD3 UR4, UP0, UPT, UR4, 0x40, URZ ;  /* 0x0000004004047890 */ /* 0x002fc8000ff1e0ff */
[----:B------:R-:W-:Y:S02]  /*0060*/  UIADD3.X UR5, UPT, UPT, URZ, UR5, URZ, UP0, !UPT ;  /* 0x00000005ff057290 */ /* 0x000fe400087fe4ff */
[----:B------:R-:W-:-:S04]  /*0070*/  IMAD.U32 R8, RZ, RZ, UR4 ;  /* 0x00000004ff087e24 */ /* 0x000fc8000f8e00ff */
[----:B------:R-:W-:-:S07]  /*0080*/  IMAD.U32 R9, RZ, RZ, UR5 ;  /* 0x00000005ff097e24 */ /* 0x000fce000f8e00ff */
.L_x_17:
[----:B------:R-:W0:Y:S02]  /*0090*/  LDC.64 R2, c[0x0][0x390] ;  /* 0x0000e400ff027b82 */ /* 0x000e240000000a00 */
[----:B0-2---:R-:W2:Y:S02]  /*00a0*/  LDG.E R11, desc[UR8][R2.64] ;  /* 0x00000008020b7981 */ /* 0x005ea4000c1e1900 */
[----:B--2---:R-:W-:-:S13]  /*00b0*/  ISETP.GT.AND P0, PT, R11, 0x61a7, PT ;  /* 0x000061a70b00780c */ /* 0x004fda0003f04270 */
[----:B-1----:R-:W-:Y:S05]  /*00c0*/  @P0 BRA `(.L_x_11) ;  /* 0x0000000800000947 */ /* 0x002fea0003800000 */
[----:B------:R-:W0:Y:S01]  /*00d0*/  LDCU.64 UR4, c[0x0][0x380] ;  /* 0x00007000ff0477ac */ /* 0x000e220008000a00 */
[----:B------:R-:W1:Y:S01]  /*00e0*/  LDC.64 R4, c[0x0][0x388] ;  /* 0x0000e200ff047b82 */ /* 0x000e620000000a00 */
[----:B0-----:R-:W-:-:S04]  /*00f0*/  ULEA UR4, UP0, UR6, UR4, 0x7 ;  /* 0x0000000406047291 */ /* 0x001fc8000f8038ff */
[----:B------:R-:W-:Y:S02]  /*0100*/  UIADD3.X UR5, UPT, UPT, URZ, UR5, URZ, UP0, !UPT ;  /* 0x00000005ff057290 */ /* 0x000fe400087fe4ff */
[----:B------:R-:W-:Y:S02]  /*0110*/  IMAD.U32 R6, RZ, RZ, UR4 ;  /* 0x00000004ff067e24 */ /* 0x000fe4000f8e00ff */
[----:B-1----:R-:W-:-:S04]  /*0120*/  IMAD.WIDE R12, R11, 0x8, R4 ;  /* 0x000000080b0c7825 */ /* 0x002fc800078e0204 */
[----:B------:R-:W-:-:S05]  /*0130*/  IMAD.U32 R7, RZ, RZ, UR5 ;  /* 0x00000005ff077e24 */ /* 0x000fca000f8e00ff */
[----:B------:R0:W-:Y:S04]  /*0140*/  STG.E.64 desc[UR8][R12.64], R6 ;  /* 0x000000060c007986 */ /* 0x0001e8000c101b08 */
[----:B------:R-:W2:Y:S01]  /*0150*/  LDG.E R18, desc[UR8][R2.64] ;  /* 0x0000000802127981 */ /* 0x000ea2000c1e1900 */
[----:B------:R-:W1:Y:S01]  /*0160*/  LDC.64 R10, c[0x0][0x380] ;  /* 0x0000e000ff0a7b82 */ /* 0x000e620000000a00 */
[----:B------:R-:W-:Y:S02]  /*0170*/  IMAD.MOV.U32 R16, RZ, RZ, 0xc0a83 ;  /* 0x000c0a83ff107424 */ /* 0x000fe400078e00ff */
[----:B------:R-:W-:Y:S02]  /*0180*/  IMAD.MOV.U32 R17, RZ, RZ, 0x0 ;  /* 0x00000000ff117424 */ /* 0x000fe400078e00ff */
[----:B--2---:R-:W-:-:S05]  /*0190*/  VIADD R15, R18, 0x1 ;  /* 0x00000001120f7836 */ /* 0x004fca0000000000 */
[----:B------:R0:W-:Y:S04]  /*01a0*/  STG.E desc[UR8][R2.64], R15 ;  /* 0x0000000f02007986 */ /* 0x0001e8000c101908 */
[----:B-1----:R0:W-:Y:S01]  /*01b0*/  STG.E.64 desc[UR8][R10.64], R16 ;  /* 0x000000100a007986 */ /* 0x0021e2000c101b08 */
[----:B------:R-:W-:Y:S06]  /*01c0*/  BAR.SYNC.DEFER_BLOCKING 0x0 ;  /* 0x0000000000007b1d */ /* 0x000fec0000010000 */
[----:B------:R-:W2:Y:S01]  /*01d0*/  LDG.E R0, desc[UR8][R10.64] ;  /* 0x000000080a007981 */ /* 0x000ea2000c1e1900 */
[----:B------:R-:W-:-:S03]  /*01e0*/  ISETP.GE.AND P0, PT, R18, RZ, PT ;  /* 0x000000ff1200720c */ /* 0x000fc60003f06270 */
[----:B--2---:R0:W-:Y:S10]  /*01f0*/  STL [R1], R0 ;  /* 0x0000000001007387 */ /* 0x0041f40000100800 */
[----:B------:R-:W-:Y:S05]  /*0200*/  @!P0 BRA `(.L_x_12) ;  /* 0x0000000400848947 */ /* 0x000fea0003800000 */
[----:B------:R-:W-:Y:S01]  /*0210*/  ISETP.GE.U32.AND P1, PT, R18, 0xf, PT ;  /* 0x0000000f1200780c */ /* 0x000fe20003f26070 */
[----:B0-----:R-:W-:Y:S01]  /*0220*/  IMAD.MOV.U32 R17, RZ, RZ, RZ ;  /* 0x000000ffff117224 */ /* 0x001fe200078e00ff */
[----:B------:R-:W-:-:S04]  /*0230*/  LOP3.LUT R14, R15, 0xf, RZ, 0xc0, !PT ;  /* 0x0000000f0f0e7812 */ /* 0x000fc800078ec0ff */
[----:B------:R-:W-:-:S07]  /*0240*/  ISETP.NE.AND P0, PT, R14, RZ, PT ;  /* 0x000000ff0e00720c */ /* 0x000fce0003f05270 */
[----:B------:R-:W-:Y:S06]  /*0250*/  @!P1 BRA `(.L_x_13) ;  /* 0x0000000000ac9947 */ /* 0x000fec0003800000 */
[----:B------:R-:W-:Y:S01]  /*0260*/  LOP3.LUT R17, R15, 0xfffffff0, RZ, 0xc0, !PT ;  /* 0xfffffff00f117812 */ /* 0x000fe200078ec0ff */
[----:B------:R-:W-:Y:S01]  /*0270*/  IMAD.MOV.U32 R27, RZ, RZ, R9 ;  /* 0x000000ffff1b7224 */ /* 0x000fe200078e0009 */
[----:B------:R-:W-:-:S03]  /*0280*/  MOV R16, R8 ;  /* 0x0000000800107202 */ /* 0x000fc60000000f00 */
[----:B------:R-:W-:-:S07]  /*0290*/  IMAD.MOV R0, RZ, RZ, -R17 ;  /* 0x000000ffff007224 */ /* 0x000fce00078e0a11 */
.L_x_14:
[----:B------:R-:W-:Y:S02]  /*02a0*/  IMAD.MOV.U32 R12, RZ, RZ, R16 ;  /* 0x000000ffff0c7224 */ /* 0x000fe400078e0010 */
[----:B------:R-:W-:-:S05]  /*02b0*/  IMAD.MOV.U32 R13, RZ, RZ, R27 ;  /* 0x000000ffff0d7224 */ /* 0x000fca00078e001b */
[----:B0-----:R-:W2:Y:S04]  /*02c0*/  LDG.E.64 R18, desc[UR8][R12.64+-0x40] ;  /* 0xffffc0080c127981 */ /* 0x001ea8000c1e1b00 */
[----:B--2---:R0:W-:Y:S04]  /*02d0*/  ST.E.64 desc[UR8][R18.64], RZ ;  /* 0x000000ff12007985 */ /* 0x0041e8000c101b08 */
[----:B------:R-:W2:Y:S04]  /*02e0*/  LDG.E.64 R20, desc[UR8][R12.64+-0x38] ;  /* 0xffffc8080c147981 */ /* 0x000ea8000c1e1b00 */
[----:B--2---:R1:W-:Y:S04]  /*02f0*/  ST.E.64 desc[UR8][R20.64], RZ ;  /* 0x000000ff14007985 */ /* 0x0043e8000c101b08 */
[----:B------:R-:W2:Y:S04]  /*0300*/  LDG.E.64 R22, desc[UR8][R12.64+-0x30] ;  /* 0xffffd0080c167981 */ /* 0x000ea8000c1e1b00 */
[----:B--2---:R2:W-:Y:S04]  /*0310*/  ST.E.64 desc[UR8][R22.64], RZ ;  /* 0x000000ff16007985 */ /* 0x0045e8000c101b08 */
[----:B------:R-:W3:Y:S04]  /*0320*/  LDG.E.64 R24, desc[UR8][R12.64+-0x28] ;  /* 0xffffd8080c187981 */ /* 0x000ee8000c1e1b00 */
[----:B---3--:R3:W-:Y:S04]  /*0330*/  ST.E.64 desc[UR8][R24.64], RZ ;  /* 0x000000ff18007985 */ /* 0x0087e8000c101b08 */
[----:B------:R-:W4:Y:S04]  /*0340*/  LDG.E.64 R26, desc[UR8][R12.64+-0x20] ;  /* 0xffffe0080c1a7981 */ /* 0x000f28000c1e1b00 */
[----:B----4-:R4:W-:Y:S04]  /*0350*/  ST.E.64 desc[UR8][R26.64], RZ ;  /* 0x000000ff1a007985 */ /* 0x0109e8000c101b08 */
[----:B------:R-:W5:Y:S04]  /*0360*/  LDG.E.64 R28, desc[UR8][R12.64+-0x18] ;  /* 0xffffe8080c1c7981 */ /* 0x000f68000c1e1b00 */
[----:B-----5:R5:W-:Y:S04]  /*0370*/  ST.E.64 desc[UR8][R28.64], RZ ;  /* 0x000000ff1c007985 */ /* 0x020be8000c101b08 */
[----:B0-----:R-:W2:Y:S04]  /*0380*/  LDG.E.64 R18, desc[UR8][R12.64+-0x10] ;  /* 0xfffff0080c127981 */ /* 0x001ea8000c1e1b00 */
[----:B--2---:R0:W-:Y:S04]  /*0390*/  ST.E.64 desc[UR8][R18.64], RZ ;  /* 0x000000ff12007985 */ /* 0x0041e8000c101b08 */
[----:B-1----:R-:W2:Y:S04]  /*03a0*/  LDG.E.64 R20, desc[UR8][R12.64+-0x8] ;  /* 0xfffff8080c147981 */ /* 0x002ea8000c1e1b00 */
[----:B--2---:R1:W-:Y:S04]  /*03b0*/  ST.E.64 desc[UR8][R20.64], RZ ;  /* 0x000000ff14007985 */ /* 0x0043e8000c101b08 */
[----:B------:R-:W2:Y:S04]  /*03c0*/  LDG.E.64 R22, desc[UR8][R12.64] ;  /* 0x000000080c167981 */ /* 0x000ea8000c1e1b00 */
[----:B--2---:R2:W-:Y:S04]  /*03d0*/  ST.E.64 desc[UR8][R22.64], RZ ;  /* 0x000000ff16007985 */ /* 0x0045e8000c101b08 */
[----:B---3--:R-:W3:Y:S04]  /*03e0*/  LDG.E.64 R24, desc[UR8][R12.64+0x8] ;  /* 0x000008080c187981 */ /* 0x008ee8000c1e1b00 */
[----:B---3--:R3:W-:Y:S04]  /*03f0*/  ST.E.64 desc[UR8][R24.64], RZ ;  /* 0x000000ff18007985 */ /* 0x0087e8000c101b08 */
[----:B----4-:R-:W4:Y:S04]  /*0400*/  LDG.E.64 R26, desc[UR8][R12.64+0x10] ;  /* 0x000010080c1a7981 */ /* 0x010f28000c1e1b00 */
[----:B----4-:R4:W-:Y:S04]  /*0410*/  ST.E.64 desc[UR8][R26.64], RZ ;  /* 0x000000ff1a007985 */ /* 0x0109e8000c101b08 */
[----:B-----5:R-:W5:Y:S04]  /*0420*/  LDG.E.64 R28, desc[UR8][R12.64+0x18] ;  /* 0x000018080c1c7981 */ /* 0x020f68000c1e1b00 */
[----:B-----5:R1:W-:Y:S04]  /*0430*/  ST.E.64 desc[UR8][R28.64], RZ ;  /* 0x000000ff1c007985 */ /* 0x0203e8000c101b08 */
[----:B0-----:R-:W5:Y:S04]  /*0440*/  LDG.E.64 R18, desc[UR8][R12.64+0x20] ;  /* 0x000020080c127981 */ /* 0x001f68000c1e1b00 */
[----:B-----5:R0:W-:Y:S04]  /*0450*/  ST.E.64 desc[UR8][R18.64], RZ ;  /* 0x000000ff12007985 */ /* 0x0201e8000c101b08 */
[----:B-1----:R-:W5:Y:S04]  /*0460*/  LDG.E.64 R20, desc[UR8][R12.64+0x28] ;  /* 0x000028080c147981 */ /* 0x002f68000c1e1b00 */
[----:B-----5:R0:W-:Y:S04]  /*0470*/  ST.E.64 desc[UR8][R20.64], RZ ;  /* 0x000000ff14007985 */ /* 0x0201e8000c101b08 */
[----:B--2---:R-:W2:Y:S01]  /*0480*/  LDG.E.64 R22, desc[UR8][R12.64+0x30] ;  /* 0x000030080c167981 */ /* 0x004ea2000c1e1b00 */
[----:B------:R-:W-:-:S05]  /*0490*/  VIADD R0, R0, 0x10 ;  /* 0x0000001000007836 */ /* 0x000fca0000000000 */
[----:B------:R-:W-:Y:S01]  /*04a0*/  ISETP.NE.AND P1, PT, R0, RZ, PT ;  /* 0x000000ff0000720c */ /* 0x000fe20003f25270 */
[----:B--2---:R0:W-:Y:S04]  /*04b0*/  ST.E.64 desc[UR8][R22.64], RZ ;  /* 0x000000ff16007985 */ /* 0x0041e8000c101b08 */
[----:B---3--:R-:W2:Y:S01]  /*04c0*/  LDG.E.64 R24, desc[UR8][R12.64+0x38] ;  /* 0x000038080c187981 */ /* 0x008ea2000c1e1b00 */
[----:B------:R-:W-:-:S05]  /*04d0*/  IADD3 R16, P2, PT, R12, 0x80, RZ ;  /* 0x000000800c107810 */ /* 0x000fca0007f5e0ff */
[----:B----4-:R-:W-:Y:S01]  /*04e0*/  IMAD.X R27, RZ, RZ, R13, P2 ;  /* 0x000000ffff1b7224 */ /* 0x010fe200010e060d */
[----:B--2---:R0:W-:Y:S01]  /*04f0*/  ST.E.64 desc[UR8][R24.64], RZ ;  /* 0x000000ff18007985 */ /* 0x0041e2000c101b08 */
[----:B------:R-:W-:Y:S06]  /*0500*/  @P1 BRA `(.L_x_14) ;  /* 0xfffffffc00641947 */ /* 0x000fec000383ffff */
.L_x_13:
[----:B------:R-:W-:Y:S05]  /*0510*/  @!P0 BRA `(.L_x_12) ;  /* 0x0000000000c08947 */ /* 0x000fea0003800000 */
[----:B------:R-:W-:Y:S02]  /*0520*/  ISETP.GE.U32.AND P0, PT, R14, 0x8, PT ;  /* 0x000000080e00780c */ /* 0x000fe40003f06070 */
[----:B------:R-:W-:-:S04]  /*0530*/  LOP3.LUT R0, R15, 0x7, RZ, 0xc0, !PT ;  /* 0x000000070f007812 */ /* 0x000fc800078ec0ff */
[----:B------:R-:W-:-:S07]  /*0540*/  ISETP.NE.AND P1, PT, R0, RZ, PT ;  /* 0x000000ff0000720c */ /* 0x000fce0003f25270 */
[----:B------:R-:W-:Y:S06]  /*0550*/  @!P0 BRA `(.L_x_15) ;  /* 0x0000000000488947 */ /* 0x000fec0003800000 */
[----:B------:R-:W-:-:S05]  /*0560*/  IMAD.WIDE.U32 R12, R17, 0x8, R4 ;  /* 0x00000008110c7825 */ /* 0x000fca00078e0004 */
        /* <DEDUP_REMOVED lines=8> */
[----:B------:R-:W3:Y:S04]  /*05f0*/  LDG.E.64 R26, desc[UR8][R12.64+0x20] ;  /* 0x000020080c1a7981 */ /* 0x000ee8000c1e1b00 */
[----:B---3--:R2:W-:Y:S04]  /*0600*/  ST.E.64 desc[UR8][R26.64], RZ ;  /* 0x000000ff1a007985 */ /* 0x0085e8000c101b08 */
[----:B------:R-:W3:Y:S04]  /*0610*/  LDG.E.64 R28, desc[UR8][R12.64+0x28] ;  /* 0x000028080c1c7981 */ /* 0x000ee8000c1e1b00 */
[----:B---3--:R2:W-:Y:S04]  /*0620*/  ST.E.64 desc[UR8][R28.64], RZ ;  /* 0x000000ff1c007985 */ /* 0x0085e8000c101b08 */
[----:B0-----:R-:W3:Y:S04]  /*0630*/  LDG.E.64 R18, desc[UR8][R12.64+0x30] ;  /* 0x000030080c127981 */ /* 0x001ee8000c1e1b00 */
[----:B---3--:R2:W-:Y:S04]  /*0640*/  ST.E.64 desc[UR8][R18.64], RZ ;  /* 0x000000ff12007985 */ /* 0x0085e8000c101b08 */
[----:B-1----:R-:W3:Y:S01]  /*0650*/  LDG.E.64 R20, desc[UR8][R12.64+0x38] ;  /* 0x000038080c147981 */ /* 0x002ee2000c1e1b00 */
[----:B------:R-:W-:-:S03]  /*0660*/  VIADD R17, R17, 0x8 ;  /* 0x0000000811117836 */ /* 0x000fc60000000000 */
[----:B---3--:R2:W-:Y:S04]  /*0670*/  ST.E.64 desc[UR8][R20.64], RZ ;  /* 0x000000ff14007985 */ /* 0x0085e8000c101b08 */
.L_x_15:
[----:B------:R-:W-:Y:S05]  /*0680*/  @!P1 BRA `(.L_x_12) ;  /* 0x0000000000649947 */ /* 0x000fea0003800000 */
[----:B------:R-:W-:Y:S02]  /*0690*/  ISETP.GE.U32.AND P0, PT, R0, 0x4, PT ;  /* 0x000000040000780c */ /* 0x000fe40003f06070 */
[----:B------:R-:W-:-:S04]  /*06a0*/  LOP3.LUT R16, R15, 0x3, RZ, 0xc0, !PT ;  /* 0x000000030f107812 */ /* 0x000fc800078ec0ff */
[----:B------:R-:W-:-:S07]  /*06b0*/  ISETP.NE.AND P1, PT, R16, RZ, PT ;  /* 0x000000ff1000720c */ /* 0x000fce0003f25270 */
[----:B------:R-:W-:Y:S06]  /*06c0*/  @!P0 BRA `(.L_x_16) ;  /* 0x0000000000288947 */ /* 0x000fec0003800000 */
[----:B0-2---:R-:W-:-:S05]  /*06d0*/  IMAD.WIDE.U32 R22, R17, 0x8, R4 ;  /* 0x0000000811167825 */ /* 0x005fca00078e0004 */
[----:B------:R-:W2:Y:S04]  /*06e0*/  LDG.E.64 R12, desc[UR8][R22.64] ;  /* 0x00000008160c7981 */ /* 0x000ea8000c1e1b00 */
[----:B--2---:R1:W-:Y:S04]  /*06f0*/  ST.E.64 desc[UR8][R12.64], RZ ;  /* 0x000000ff0c007985 */ /* 0x0043e8000c101b08 */
[----:B------:R-:W2:Y:S04]  /*0700*/  LDG.E.64 R14, desc[UR8][R22.64+0x8] ;  /* 0x00000808160e7981 */ /* 0x000ea8000c1e1b00 */
[----:B--2---:R1:W-:Y:S04]  /*0710*/  ST.E.64 desc[UR8][R14.64], RZ ;  /* 0x000000ff0e007985 */ /* 0x0043e8000c101b08 */
[----:B------:R-:W2:Y:S04]  /*0720*/  LDG.E.64 R18, desc[UR8][R22.64+0x10] ;  /* 0x0000100816127981 */ /* 0x000ea8000c1e1b00 */
[----:B--2---:R1:W-:Y:S04]  /*0730*/  ST.E.64 desc[UR8][R18.64], RZ ;  /* 0x000000ff12007985 */ /* 0x0043e8000c101b08 */
[----:B------:R-:W2:Y:S01]  /*0740*/  LDG.E.64 R20, desc[UR8][R22.64+0x18] ;  /* 0x0000180816147981 */ /* 0x000ea2000c1e1b00 */
[----:B------:R-:W-:-:S03]  /*0750*/  IADD3 R17, PT, PT, R17, 0x4, RZ ;  /* 0x0000000411117810 */ /* 0x000fc60007ffe0ff */
[----:B--2---:R1:W-:Y:S04]  /*0760*/  ST.E.64 desc[UR8][R20.64], RZ ;  /* 0x000000ff14007985 */ /* 0x0043e8000c101b08 */
.L_x_16:
[----:B------:R-:W-:Y:S05]  /*0770*/  @!P1 BRA `(.L_x_12) ;  /* 0x0000000000289947 */ /* 0x000fea0003800000 */
[----:B-1----:R-:W-:-:S05]  /*0780*/  IMAD.WIDE.U32 R14, R17, 0x8, R4 ;  /* 0x00000008110e7825 */ /* 0x002fca00078e0004 */
[----:B------:R-:W3:Y:S01]  /*0790*/  LDG.E.64 R4, desc[UR8][R14.64] ;  /* 0x000000080e047981 */ /* 0x000ee2000c1e1b00 */
[----:B------:R-:W-:-:S03]  /*07a0*/  ISETP.NE.AND P0, PT, R16, 0x1, PT ;  /* 0x000000011000780c */ /* 0x000fc60003f05270 */
[----:B---3--:R3:W-:Y:S10]  /*07b0*/  ST.E.64 desc[UR8][R4.64], RZ ;  /* 0x000000ff04007985 */ /* 0x0087f4000c101b08 */
[----:B------:R-:W-:Y:S05]  /*07c0*/  @!P0 BRA `(.L_x_12) ;  /* 0x0000000000148947 */ /* 0x000fea0003800000 */
[----:B---3--:R-:W3:Y:S01]  /*07d0*/  LDG.E.64 R4, desc[UR8][R14.64+0x8] ;  /* 0x000008080e047981 */ /* 0x008ee2000c1e1b00 */
[----:B------:R-:W-:-:S03]  /*07e0*/  ISETP.NE.AND P0, PT, R16, 0x2, PT ;  /* 0x000000021000780c */ /* 0x000fc60003f05270 */
[----:B---3--:R4:W-:Y:S10]  /*07f0*/  ST.E.64 desc[UR8][R4.64], RZ ;  /* 0x000000ff04007985 */ /* 0x0089f4000c101b08 */
[----:B------:R-:W3:Y:S04]  /*0800*/  @P0 LDG.E.64 R12, desc[UR8][R14.64+0x10] ;  /* 0x000010080e0c0981 */ /* 0x000ee8000c1e1b00 */
[----:B---3--:R4:W-:Y:S02]  /*0810*/  @P0 ST.E.64 desc[UR8][R12.64], RZ ;  /* 0x000000ff0c000985 */ /* 0x0089e4000c101b08 */
.L_x_12:
[----:B------:R-:W-:Y:S06]  /*0820*/  BAR.SYNC.DEFER_BLOCKING 0x0 ;  /* 0x0000000000007b1d */ /* 0x000fec0000010000 */
[----:B------:R0:W-:Y:S02]  /*0830*/  CCTL.E.RML2 [R10] ;  /* 0x000000000a00798f */ /* 0x0001e40005800100 */
[----:B------:R-:W-:Y:S06]  /*0840*/  BAR.SYNC.DEFER_BLOCKING 0x0 ;  /* 0x0000000000007b1d */ /* 0x000fec0000010000 */
[----:B---34-:R-:W3:Y:S01]  /*0850*/  LDG.E.64 R4, desc[UR8][R10.64] ;  /* 0x000000080a047981 */ /* 0x018ee2000c1e1b00 */
[----:B------:R-:W-:Y:S01]  /*0860*/  UIADD3 UR6, UPT, UPT, UR6, 0x1, URZ ;  /* 0x0000000106067890 */ /* 0x000fe2000fffe0ff */
[----:B---3--:R-:W-:-:S04]  /*0870*/  ISETP.NE.U32.AND P0, PT, R4, 0xc0a83, PT ;  /* 0x000c0a830400780c */ /* 0x008fc80003f05070 */
[----:B------:R-:W-:-:S13]  /*0880*/  ISETP.NE.AND.EX P0, PT, R5, RZ, PT, P0 ;  /* 0x000000ff0500720c */ /* 0x000fda0003f05300 */
[----:B0-----:R-:W-:Y:S05]  /*0890*/  @P0 BRA `(.L_x_17) ;  /* 0xfffffff400fc0947 */ /* 0x001fea000383ffff */
[----:B------:R-:W0:Y:S02]  /*08a0*/  LDC.64 R4, c[0x0][0x398] ;  /* 0x0000e600ff047b82 */ /* 0x000e240000000a00 */
[----:B0-----:R0:W-:Y:S04]  /*08b0*/  STG.E.64 desc[UR8][R4.64], R6 ;  /* 0x0000000604007986 */ /* 0x0011e8000c101b08 */
[----:B------:R0:W5:Y:S02]  /*08c0*/  LDG.E R11, desc[UR8][R2.64] ;  /* 0x00000008020b7981 */ /* 0x000164000c1e1900 */
.L_x_11:
[----:B0-----:R-:W0:Y:S01]  /*08d0*/  LDC.64 R2, c[0x0][0x380] ;  /* 0x0000e000ff027b82 */ /* 0x001e220000000a00 */
[----:B-----5:R-:W-:Y:S01]  /*08e0*/  ISETP.GE.AND P0, PT, R11, 0x1, PT ;  /* 0x000000010b00780c */ /* 0x020fe20003f06270 */
[----:B------:R-:W-:Y:S02]  /*08f0*/  IMAD.MOV.U32 R4, RZ, RZ, 0xc0a83 ;  /* 0x000c0a83ff047424 */ /* 0x000fe400078e00ff */
[----:B------:R-:W-:-:S05]  /*0900*/  IMAD.MOV.U32 R5, RZ, RZ, 0x0 ;  /* 0x00000000ff057424 */ /* 0x000fca00078e00ff */
[----:B0-----:R0:W-:Y:S01]  /*0910*/  STG.E.64 desc[UR8][R2.64], R4 ;  /* 0x0000000402007986 */ /* 0x0011e2000c101b08 */
[----:B------:R-:W-:Y:S06]  /*0920*/  BAR.SYNC.DEFER_BLOCKING 0x0 ;  /* 0x0000000000007b1d */ /* 0x000fec0000010000 */
[----:B------:R-:W-:Y:S05]  /*0930*/  @!P0 BRA `(.L_x_18) ;  /* 0x0000000400948947 */ /* 0x000fea0003800000 */
[C---:B------:R-:W-:Y:S01]  /*0940*/  ISETP.GE.U32.AND P1, PT, R11.reuse, 0x10, PT ;  /* 0x000000100b00780c */ /* 0x040fe20003f26070 */
[----:B------:R-:W-:Y:S01]  /*0950*/  IMAD.MOV.U32 R0, RZ, RZ, RZ ;  /* 0x000000ffff007224 */ /* 0x000fe200078e00ff */
[----:B------:R-:W-:-:S04]  /*0960*/  LOP3.LUT R7, R11, 0xf, RZ, 0xc0, !PT ;  /* 0x0000000f0b077812 */ /* 0x000fc800078ec0ff */
[----:B------:R-:W-:-:S07]  /*0970*/  ISETP.NE.AND P0, PT, R7, RZ, PT ;  /* 0x000000ff0700720c */ /* 0x000fce0003f05270 */
[----:B------:R-:W-:Y:S06]  /*0980*/  @!P1 BRA `(.L_x_19) ;  /* 0x0000000000a49947 */ /* 0x000fec0003800000 */
[----:B------:R-:W-:-:S05]  /*0990*/  LOP3.LUT R0, R11, 0x7ffffff0, RZ, 0xc0, !PT ;  /* 0x7ffffff00b007812 */ /* 0x000fca00078ec0ff */
[----:B------:R-:W-:-:S07]  /*09a0*/  IMAD.MOV R6, RZ, RZ, -R0 ;  /* 0x000000ffff067224 */ /* 0x000fce00078e0a00 */
.L_x_20:
[----:B0-----:R-:W-:Y:S02]  /*09b0*/  IMAD.MOV.U32 R4, RZ, RZ, R8 ;  /* 0x000000ffff047224 */ /* 0x001fe400078e0008 */
[----:B------:R-:W-:-:S05]  /*09c0*/  IMAD.MOV.U32 R5, RZ, RZ, R9 ;  /* 0x000000ffff057224 */ /* 0x000fca00078e0009 */
[----:B------:R-:W3:Y:S04]  /*09d0*/  LDG.E.64 R8, desc[UR8][R4.64+-0x40] ;  /* 0xffffc00804087981 */ /* 0x000ee8000c1e1b00 */
[----:B---3--:R0:W-:Y:S04]  /*09e0*/  ST.E.64 desc[UR8][R8.64], RZ ;  /* 0x000000ff08007985 */ /* 0x0081e8000c101b08 */
[----:B-1--4-:R-:W3:Y:S04]  /*09f0*/  LDG.E.64 R12, desc[UR8][R4.64+-0x38] ;  /* 0xffffc808040c7981 */ /* 0x012ee8000c1e1b00 */
[----:B---3--:R1:W-:Y:S04]  /*0a00*/  ST.E.64 desc[UR8][R12.64], RZ ;  /* 0x000000ff0c007985 */ /* 0x0083e8000c101b08 */
[----:B------:R-:W3:Y:S04]  /*0a10*/  LDG.E.64 R14, desc[UR8][R4.64+-0x30] ;  /* 0xffffd008040e7981 */ /* 0x000ee8000c1e1b00 */
[----:B---3--:R3:W-:Y:S04]  /*0a20*/  ST.E.64 desc[UR8][R14.64], RZ ;  /* 0x000000ff0e007985 */ /* 0x0087e8000c101b08 */
[----:B------:R-:W4:Y:S04]  /*0a30*/  LDG.E.64 R16, desc[UR8][R4.64+-0x28] ;  /* 0xffffd80804107981 */ /* 0x000f28000c1e1b00 */
[----:B----4-:R4:W-:Y:S04]  /*0a40*/  ST.E.64 desc[UR8][R16.64], RZ ;  /* 0x000000ff10007985 */ /* 0x0109e8000c101b08 */
[----:B--2---:R-:W2:Y:S04]  /*0a50*/  LDG.E.64 R18, desc[UR8][R4.64+-0x20] ;  /* 0xffffe00804127981 */ /* 0x004ea8000c1e1b00 */
[----:B--2---:R2:W-:Y:S04]  /*0a60*/  ST.E.64 desc[UR8][R18.64], RZ ;  /* 0x000000ff12007985 */ /* 0x0045e8000c101b08 */
[----:B------:R-:W5:Y:S04]  /*0a70*/  LDG.E.64 R20, desc[UR8][R4.64+-0x18] ;  /* 0xffffe80804147981 */ /* 0x000f68000c1e1b00 */
[----:B-----5:R5:W-:Y:S04]  /*0a80*/  ST.E.64 desc[UR8][R20.64], RZ ;  /* 0x000000ff14007985 */ /* 0x020be8000c101b08 */
[----:B0-----:R-:W3:Y:S04]  /*0a90*/  LDG.E.64 R8, desc[UR8][R4.64+-0x10] ;  /* 0xfffff00804087981 */ /* 0x001ee8000c1e1b00 */
[----:B---3--:R-:W-:Y:S04]  /*0aa0*/  ST.E.64 desc[UR8][R8.64], RZ ;  /* 0x000000ff08007985 */ /* 0x008fe8000c101b08 */
[----:B-1----:R-:W3:Y:S04]  /*0ab0*/  LDG.E.64 R12, desc[UR8][R4.64+-0x8] ;  /* 0xfffff808040c7981 */ /* 0x002ee8000c1e1b00 */
[----:B---3--:R0:W-:Y:S04]  /*0ac0*/  ST.E.64 desc[UR8][R12.64], RZ ;  /* 0x000000ff0c007985 */ /* 0x0081e8000c101b08 */
[----:B------:R-:W3:Y:S04]  /*0ad0*/  LDG.E.64 R14, desc[UR8][R4.64] ;  /* 0x00000008040e7981 */ /* 0x000ee8000c1e1b00 */
[----:B---3--:R1:W-:Y:S04]  /*0ae0*/  ST.E.64 desc[UR8][R14.64], RZ ;  /* 0x000000ff0e007985 */ /* 0x0083e8000c101b08 */
[----:B----4-:R-:W3:Y:S04]  /*0af0*/  LDG.E.64 R16, desc[UR8][R4.64+0x8] ;  /* 0x0000080804107981 */ /* 0x010ee8000c1e1b00 */
[----:B---3--:R3:W-:Y:S04]  /*0b00*/  ST.E.64 desc[UR8][R16.64], RZ ;  /* 0x000000ff10007985 */ /* 0x0087e8000c101b08 */
[----:B--2---:R-:W2:Y:S04]  /*0b10*/  LDG.E.64 R18, desc[UR8][R4.64+0x10] ;  /* 0x0000100804127981 */ /* 0x004ea8000c1e1b00 */
[----:B--2---:R4:W-:Y:S04]  /*0b20*/  ST.E.64 desc[UR8][R18.64], RZ ;  /* 0x000000ff12007985 */ /* 0x0049e8000c101b08 */
[----:B-----5:R-:W2:Y:S04]  /*0b30*/  LDG.E.64 R20, desc[UR8][R4.64+0x18] ;  /* 0x0000180804147981 */ /* 0x020ea8000c1e1b00 */
[----:B--2---:R4:W-:Y:S04]  /*0b40*/  ST.E.64 desc[UR8][R20.64], RZ ;  /* 0x000000ff14007985 */ /* 0x0049e8000c101b08 */
[----:B------:R-:W2:Y:S04]  /*0b50*/  LDG.E.64 R22, desc[UR8][R4.64+0x20] ;  /* 0x0000200804167981 */ /* 0x000ea8000c1e1b00 */
[----:B--2---:R4:W-:Y:S04]  /*0b60*/  ST.E.64 desc[UR8][R22.64], RZ ;  /* 0x000000ff16007985 */ /* 0x0049e8000c101b08 */
[----:B0-----:R-:W2:Y:S04]  /*0b70*/  LDG.E.64 R12, desc[UR8][R4.64+0x28] ;  /* 0x00002808040c7981 */ /* 0x001ea8000c1e1b00 */
[----:B--2---:R4:W-:Y:S04]  /*0b80*/  ST.E.64 desc[UR8][R12.64], RZ ;  /* 0x000000ff0c007985 */ /* 0x0049e8000c101b08 */
[----:B-1----:R-:W2:Y:S01]  /*0b90*/  LDG.E.64 R14, desc[UR8][R4.64+0x30] ;  /* 0x00003008040e7981 */ /* 0x002ea2000c1e1b00 */
[----:B------:R-:W-:-:S04]  /*0ba0*/  IADD3 R6, PT, PT, R6, 0x10, RZ ;  /* 0x0000001006067810 */ /* 0x000fc80007ffe0ff */
[----:B------:R-:W-:Y:S01]  /*0bb0*/  ISETP.NE.AND P1, PT, R6, RZ, PT ;  /* 0x000000ff0600720c */ /* 0x000fe20003f25270 */
[----:B--2---:R4:W-:Y:S04]  /*0bc0*/  ST.E.64 desc[UR8][R14.64], RZ ;  /* 0x000000ff0e007985 */ /* 0x0049e8000c101b08 */
[----:B---3--:R-:W2:Y:S01]  /*0bd0*/  LDG.E.64 R16, desc[UR8][R4.64+0x38] ;  /* 0x0000380804107981 */ /* 0x008ea2000c1e1b00 */
[----:B------:R-:W-:-:S05]  /*0be0*/  IADD3 R8, P2, PT, R4, 0x80, RZ ;  /* 0x0000008004087810 */ /* 0x000fca0007f5e0ff */
[----:B------:R-:W-:Y:S01]  /*0bf0*/  IMAD.X R9, RZ, RZ, R5, P2 ;  /* 0x000000ffff097224 */ /* 0x000fe200010e0605 */
[----:B--2---:R4:W-:Y:S01]  /*0c00*/  ST.E.64 desc[UR8][R16.64], RZ ;  /* 0x000000ff10007985 */ /* 0x0049e2000c101b08 */
[----:B------:R-:W-:Y:S06]  /*0c10*/  @P1 BRA `(.L_x_20) ;  /* 0xfffffffc00641947 */ /* 0x000fec000383ffff */
.L_x_19:
[----:B------:R-:W-:Y:S05]  /*0c20*/  @!P0 BRA `(.L_x_18) ;  /* 0x0000000000d88947 */ /* 0x000fea0003800000 */
[----:B------:R-:W-:Y:S02]  /*0c30*/  ISETP.GE.U32.AND P0, PT, R7, 0x8, PT ;  /* 0x000000080700780c */ /* 0x000fe40003f06070 */
[----:B------:R-:W-:-:S04]  /*0c40*/  LOP3.LUT R10, R11, 0x7, RZ, 0xc0, !PT ;  /* 0x000000070b0a7812 */ /* 0x000fc800078ec0ff */
[----:B------:R-:W-:-:S07]  /*0c50*/  ISETP.NE.AND P1, PT, R10, RZ, PT ;  /* 0x000000ff0a00720c */ /* 0x000fce0003f25270 */
[----:B------:R-:W-:Y:S06]  /*0c60*/  @!P0 BRA `(.L_x_21) ;  /* 0x00000000004c8947 */ /* 0x000fec0003800000 */
[----:B0-----:R-:W0:Y:S02]  /*0c70*/  LDC.64 R4, c[0x0][0x388] ;  /* 0x0000e200ff047b82 */ /* 0x001e240000000a00 */
[----:B0-----:R-:W-:-:S05]  /*0c80*/  IMAD.WIDE.U32 R4, R0, 0x8, R4 ;  /* 0x0000000800047825 */ /* 0x001fca00078e0004 */
[----:B------:R-:W3:Y:S04]  /*0c90*/  LDG.E.64 R6, desc[UR8][R4.64] ;  /* 0x0000000804067981 */ /* 0x000ee8000c1e1b00 */
[----:B---3--:R0:W-:Y:S04]  /*0ca0*/  ST.E.64 desc[UR8][R6.64], RZ ;  /* 0x000000ff06007985 */ /* 0x0081e8000c101b08 */
[----:B------:R-:W3:Y:S04]  /*0cb0*/  LDG.E.64 R8, desc[UR8][R4.64+0x8] ;  /* 0x0000080804087981 */ /* 0x000ee8000c1e1b00 */
[----:B---3--:R3:W-:Y:S04]  /*0cc0*/  ST.E.64 desc[UR8][R8.64], RZ ;  /* 0x000000ff08007985 */ /* 0x0087e8000c101b08 */
[----:B-1--4-:R-:W4:Y:S04]  /*0cd0*/  LDG.E.64 R12, desc[UR8][R4.64+0x10] ;  /* 0x00001008040c7981 */ /* 0x012f28000c1e1b00 */
[----:B----4-:R1:W-:Y:S04]  /*0ce0*/  ST.E.64 desc[UR8][R12.64], RZ ;  /* 0x000000ff0c007985 */ /* 0x0103e8000c101b08 */
[----:B------:R-:W4:Y:S04]  /*0cf0*/  LDG.E.64 R14, desc[UR8][R4.64+0x18] ;  /* 0x00001808040e7981 */ /* 0x000f28000c1e1b00 */
[----:B----4-:R1:W-:Y:S04]  /*0d00*/  ST.E.64 desc[UR8][R14.64], RZ ;  /* 0x000000ff0e007985 */ /* 0x0103e8000c101b08 */
[----:B------:R-:W4:Y:S04]  /*0d10*/  LDG.E.64 R16, desc[UR8][R4.64+0x20] ;  /* 0x0000200804107981 */ /* 0x000f28000c1e1b00 */
[----:B----4-:R1:W-:Y:S04]  /*0d20*/  ST.E.64 desc[UR8][R16.64], RZ ;  /* 0x000000ff10007985 */ /* 0x0103e8000c101b08 */
[----:B--2---:R-:W2:Y:S04]  /*0d30*/  LDG.E.64 R18, desc[UR8][R4.64+0x28] ;  /* 0x0000280804127981 */ /* 0x004ea8000c1e1b00 */
[----:B--2---:R1:W-:Y:S04]  /*0d40*/  ST.E.64 desc[UR8][R18.64], RZ ;  /* 0x000000ff12007985 */ /* 0x0043e8000c101b08 */
[----:B0-----:R-:W2:Y:S04]  /*0d50*/  LDG.E.64 R6, desc[UR8][R4.64+0x30] ;  /* 0x0000300804067981 */ /* 0x001ea8000c1e1b00 */
[----:B--2---:R1:W-:Y:S04]  /*0d60*/  ST.E.64 desc[UR8][R6.64], RZ ;  /* 0x000000ff06007985 */ /* 0x0043e8000c101b08 */
[----:B---3--:R-:W2:Y:S01]  /*0d70*/  LDG.E.64 R8, desc[UR8][R4.64+0x38] ;  /* 0x0000380804087981 */ /* 0x008ea2000c1e1b00 */
[----:B------:R-:W-:-:S03]  /*0d80*/  VIADD R0, R0, 0x8 ;  /* 0x0000000800007836 */ /* 0x000fc60000000000 */
[----:B--2---:R1:W-:Y:S04]  /*0d90*/  ST.E.64 desc[UR8][R8.64], RZ ;  /* 0x000000ff08007985 */ /* 0x0043e8000c101b08 */
.L_x_21:
[----:B------:R-:W-:Y:S05]  /*0da0*/  @!P1 BRA `(.L_x_18) ;  /* 0x0000000000789947 */ /* 0x000fea0003800000 */
[----:B------:R-:W-:Y:S02]  /*0db0*/  ISETP.GE.U32.AND P0, PT, R10, 0x4, PT ;  /* 0x000000040a00780c */ /* 0x000fe40003f06070 */
[----:B-1--4-:R-:W-:-:S04]  /*0dc0*/  LOP3.LUT R14, R11, 0x3, RZ, 0xc0, !PT ;  /* 0x000000030b0e7812 */ /* 0x012fc800078ec0ff */
        /* <DEDUP_REMOVED lines=8> */
[----:B------:R-:W3:Y:S04]  /*0e50*/  LDG.E.64 R8, desc[UR8][R12.64+0x10] ;  /* 0x000010080c087981 */ /* 0x000ee8000c1e1b00 */
[----:B---3--:R1:W-:Y:S04]  /*0e60*/  ST.E.64 desc[UR8][R8.64], RZ ;  /* 0x000000ff08007985 */ /* 0x0083e8000c101b08 */
[----:B------:R-:W3:Y:S01]  /*0e70*/  LDG.E.64 R10, desc[UR8][R12.64+0x18] ;  /* 0x000018080c0a7981 */ /* 0x000ee2000c1e1b00 */
[----:B------:R-:W-:-:S03]  /*0e80*/  VIADD R0, R0, 0x4 ;  /* 0x0000000400007836 */ /* 0x000fc60000000000 */
[----:B---3--:R1:W-:Y:S04]  /*0e90*/  ST.E.64 desc[UR8][R10.64], RZ ;  /* 0x000000ff0a007985 */ /* 0x0083e8000c101b08 */
.L_x_22:
[----:B------:R-:W-:Y:S05]  /*0ea0*/  @!P1 BRA `(.L_x_18) ;  /* 0x0000000000389947 */ /* 0x000fea0003800000 */
[----:B01----:R-:W0:Y:S02]  /*0eb0*/  LDC.64 R4, c[0x0][0x388] ;  /* 0x0000e200ff047b82 */ /* 0x003e240000000a00 */
[----:B0-----:R-:W-:-:S04]  /*0ec0*/  IMAD.WIDE.U32 R4, R0, 0x8, R4 ;  /* 0x0000000800047825 */ /* 0x001fc800078e0004 */
[----:B------:R-:W-:Y:S02]  /*0ed0*/  IMAD.MOV R0, RZ, RZ, -R14 ;  /* 0x000000ffff007224 */ /* 0x000fe400078e0a0e */
[----:B------:R-:W-:Y:S02]  /*0ee0*/  IMAD.MOV.U32 R6, RZ, RZ, R4 ;  /* 0x000000ffff067224 */ /* 0x000fe400078e0004 */
[----:B------:R-:W-:-:S07]  /*0ef0*/  IMAD.MOV.U32 R7, RZ, RZ, R5 ;  /* 0x000000ffff077224 */ /* 0x000fce00078e0005 */
.L_x_23:
[----:B---3--:R-:W-:Y:S01]  /*0f00*/  MOV R4, R6 ;  /* 0x0000000600047202 */ /* 0x008fe20000000f00 */
[----:B------:R-:W-:-:S06]  /*0f10*/  IMAD.MOV.U32 R5, RZ, RZ, R7 ;  /* 0x000000ffff057224 */ /* 0x000fcc00078e0007 */
[----:B------:R-:W3:Y:S01]  /*0f20*/  LDG.E.64 R4, desc[UR8][R4.64] ;  /* 0x0000000804047981 */ /* 0x000ee2000c1e1b00 */
[----:B------:R-:W-:Y:S01]  /*0f30*/  VIADD R0, R0, 0x1 ;  /* 0x0000000100007836 */ /* 0x000fe20000000000 */
[----:B------:R-:W-:-:S04]  /*0f40*/  IADD3 R6, P1, PT, R6, 0x8, RZ ;  /* 0x0000000806067810 */ /* 0x000fc80007f3e0ff */
[----:B------:R-:W-:Y:S01]  /*0f50*/  ISETP.NE.AND P0, PT, R0, RZ, PT ;  /* 0x000000ff0000720c */ /* 0x000fe20003f05270 */
[----:B------:R-:W-:Y:S01]  /*0f60*/  IMAD.X R7, RZ, RZ, R7, P1 ;  /* 0x000000ffff077224 */ /* 0x000fe200008e0607 */
[----:B---3--:R3:W-:Y:S11]  /*0f70*/  ST.E.64 desc[UR8][R4.64], RZ ;  /* 0x000000ff04007985 */ /* 0x0087f6000c101b08 */
[----:B------:R-:W-:Y:S05]  /*0f80*/  @P0 BRA `(.L_x_23) ;  /* 0xfffffffc00dc0947 */ /* 0x000fea000383ffff */
.L_x_18:
[----:B------:R-:W-:Y:S06]  /*0f90*/  BAR.SYNC.DEFER_BLOCKING 0x0 ;  /* 0x0000000000007b1d */ /* 0x000fec0000010000 */
[----:B------:R2:W-:Y:S02]  /*0fa0*/  CCTL.E.RML2 [R2] ;  /* 0x000000000200798f */ /* 0x0005e40005800100 */
[----:B------:R-:W-:Y:S06]  /*0fb0*/  BAR.SYNC.DEFER_BLOCKING 0x0 ;  /* 0x0000000000007b1d */ /* 0x000fec0000010000 */
[----:B01-3--:R-:W3:Y:S02]  /*0fc0*/  LDG.E.64 R4, desc[UR8][R2.64] ;  /* 0x0000000802047981 */ /* 0x00bee4000c1e1b00 */
[----:B---3--:R-:W-:-:S04]  /*0fd0*/  ISETP.NE.U32.AND P0, PT, R4, 0xc0a83, PT ;  /* 0x000c0a830400780c */ /* 0x008fc80003f05070 */
[----:B------:R-:W-:-:S13]  /*0fe0*/  ISETP.NE.AND.EX P0, PT, R5, RZ, PT, P0 ;  /* 0x000000ff0500720c */ /* 0x000fda0003f05300 */
[----:B--2---:R-:W-:Y:S05]  /*0ff0*/  @P0 EXIT ;  /* 0x000000000000094d */ /* 0x004fea0003800000 */
[----:B------:R-:W-:Y:S01]  /*1000*/  MOV R0, 0x8 ;  /* 0x0000000800007802 */ /* 0x000fe20000000f00 */
[----:B------:R-:W0:Y:S01]  /*1010*/  LDCU.64 UR4, c[0x4][URZ] ;  /* 0x01000000ff0477ac */ /* 0x000e220008000a00 */
[----:B------:R-:W-:Y:S02]  /*1020*/  CS2R R6, SRZ ;  /* 0x0000000000067805 */ /* 0x000fe4000001ff00 */
[----:B------:R1:W2:Y:S01]  /*1030*/  LDC.64 R2, c[0x4][R0] ;  /* 0x0100000000027b82 */ /* 0x0002a20000000a00 */
[----:B0-----:R-:W-:Y:S02]  /*1040*/  IMAD.U32 R4, RZ, RZ, UR4 ;  /* 0x00000004ff047e24 */ /* 0x001fe4000f8e00ff */
[----:B-1----:R-:W-:-:S07]  /*1050*/  IMAD.U32 R5, RZ, RZ, UR5 ;  /* 0x00000005ff057e24 */ /* 0x002fce000f8e00ff */
[----:B----4-:R-:W-:-:S07]  /*1060*/  LEPC R20, `(.L_x_24) ;  /* 0x000000001014794e */ /* 0x010fce0000000000 */
[----:B--2---:R-:W-:Y:S05]  /*1070*/  CALL.ABS.NOINC R2 ;  /* 0x0000000002007343 */ /* 0x004fea0003c00000 */
.L_x_24:
[----:B------:R-:W-:Y:S05]  /*1080*/  EXIT ;  /* 0x000000000000794d */ /* 0x000fea0003800000 */
.L_x_25:
        /* <DEDUP_REMOVED lines=15> */
.L_x_29:


//--------------------- .nv.global.init           --------------------------
	.section	.nv.global.init,"aw",@progbits
.nv.global.init:
	.type		$str,@object
	.size		$str,(.L_0 - $str)
$str:
        /*0000*/ 	.byte	0x63, 0x68, 0x65, 0x63, 0x6b, 0x20, 0x65, 0x76, 0x69, 0x63, 0x69, 0x74, 0x6f, 0x6e, 0x20, 0x77
        /*0010*/ 	.byte	0x6f, 0x72, 0x6b, 0x73, 0x0a, 0x00
.L_0:


//--------------------- .nv.shared.reserved.0     --------------------------
	.section	.nv.shared.reserved.0,"aw",@nobits
	.weak		__nv_reservedSMEM_offset_0_alias
	.size		__nv_reservedSMEM_offset_0_alias, 0, 64
	.other		__nv_reservedSMEM_offset_0_alias,@"STO_CUDA_RESERVED_SHARED STV_DEFAULT"
__nv_reservedSMEM_offset_0_alias:
	.zero		0
	.zero		64


//--------------------- .nv.constant0._Z17check_is_evictionPmS_ --------------------------
	.section	.nv.constant0._Z17check_is_evictionPmS_,"a",@progbits
	.sectionflags	@""
	.align	4
.nv.constant0._Z17check_is_evictionPmS_:
	.zero		912


//--------------------- .nv.constant0._Z14check_conflictPmS_PiS_ --------------------------
	.section	.nv.constant0._Z14check_conflictPmS_PiS_,"a",@progbits
	.sectionflags	@""
	.align	4
.nv.constant0._Z14check_conflictPmS_PiS_:
	.zero		928


//--------------------- .nv.constant0._Z8init_memPm --------------------------
	.section	.nv.constant0._Z8init_memPm,"a",@progbits
	.sectionflags	@""
	.align	4
.nv.constant0._Z8init_memPm:
	.zero		904


//--------------------- .nv.constant0._Z18build_evictionsetsPmS_PiS_ --------------------------
	.section	.nv.constant0._Z18build_evictionsetsPmS_PiS_,"a",@progbits
	.sectionflags	@""
	.align	4
.nv.constant0._Z18build_evictionsetsPmS_PiS_:
	.zero		928


//--------------------- SYMBOLS --------------------------

	.type		.nv.reservedSmem.offset0,@object
	.size		.nv.reservedSmem.offset0,0x4
	.type		vprintf,@function
